//
// Generated by NVIDIA NVVM Compiler
//
// Compiler Build ID: CL-36424714
// Cuda compilation tools, release 13.0, V13.0.88
// Based on NVVM 20.0.0
//

.version 9.0
.target sm_100
.address_size 64

	// .globl	_Z18mosaic_cuda_doublePiS_PKiS1_S1_iiii
.extern .func  (.param .b32 func_retval0) vprintf
(
	.param .b64 vprintf_param_0,
	.param .b64 vprintf_param_1
)
;
.func  (.param .b64 func_retval0) __internal_accurate_pow
(
	.param .b64 __internal_accurate_pow_param_0
)
;
.global .align 1 .b8 $str[27] = {73, 77, 65, 71, 69, 32, 86, 65, 76, 85, 69, 58, 32, 37, 100, 32, 59, 32, 83, 85, 77, 58, 32, 37, 100, 10};
.global .align 1 .b8 $str$1[10] = {83, 85, 77, 58, 32, 37, 100, 32, 10};
.global .align 1 .b8 $str$2[32] = {84, 117, 112, 108, 101, 32, 111, 102, 32, 97, 118, 101, 114, 97, 103, 101, 115, 58, 32, 37, 100, 44, 32, 37, 100, 44, 32, 37, 100, 32, 10};

.visible .entry _Z18mosaic_cuda_doublePiS_PKiS1_S1_iiii(
	.param .u64 .ptr .align 1 _Z18mosaic_cuda_doublePiS_PKiS1_S1_iiii_param_0,
	.param .u64 .ptr .align 1 _Z18mosaic_cuda_doublePiS_PKiS1_S1_iiii_param_1,
	.param .u64 .ptr .align 1 _Z18mosaic_cuda_doublePiS_PKiS1_S1_iiii_param_2,
	.param .u64 .ptr .align 1 _Z18mosaic_cuda_doublePiS_PKiS1_S1_iiii_param_3,
	.param .u64 .ptr .align 1 _Z18mosaic_cuda_doublePiS_PKiS1_S1_iiii_param_4,
	.param .u32 _Z18mosaic_cuda_doublePiS_PKiS1_S1_iiii_param_5,
	.param .u32 _Z18mosaic_cuda_doublePiS_PKiS1_S1_iiii_param_6,
	.param .u32 _Z18mosaic_cuda_doublePiS_PKiS1_S1_iiii_param_7,
	.param .u32 _Z18mosaic_cuda_doublePiS_PKiS1_S1_iiii_param_8
)
{
	.local .align 16 .b8 	__local_depot0[64];
	.reg .b64 	%SP;
	.reg .b64 	%SPL;
	.reg .pred 	%p<72>;
	.reg .b32 	%r<294>;
	.reg .b64 	%rd<155>;
	.reg .b64 	%fd<293>;

	mov.u64 	%SPL, __local_depot0;
	cvta.local.u64 	%SP, %SPL;
	ld.param.u64 	%rd22, [_Z18mosaic_cuda_doublePiS_PKiS1_S1_iiii_param_1];
	ld.param.u32 	%r72, [_Z18mosaic_cuda_doublePiS_PKiS1_S1_iiii_param_5];
	ld.param.u32 	%r73, [_Z18mosaic_cuda_doublePiS_PKiS1_S1_iiii_param_6];
	ld.param.u32 	%r74, [_Z18mosaic_cuda_doublePiS_PKiS1_S1_iiii_param_7];
	ld.param.u32 	%r75, [_Z18mosaic_cuda_doublePiS_PKiS1_S1_iiii_param_8];
	cvta.to.global.u64 	%rd1, %rd22;
	add.u64 	%rd23, %SP, 16;
	add.u64 	%rd2, %SPL, 16;
	mov.u32 	%r76, %ctaid.x;
	mul.lo.s32 	%r1, %r75, %r76;
	mov.u32 	%r2, %tid.x;
	add.s32 	%r3, %r1, %r2;
	mov.u32 	%r77, %ctaid.y;
	mov.u32 	%r78, %tid.y;
	mad.lo.s32 	%r4, %r75, %r77, %r78;
	mul.lo.s32 	%r5, %r3, %r73;
	mul.lo.s32 	%r79, %r4, %r73;
	mul.lo.s32 	%r80, %r74, %r73;
	max.s32 	%r81, %r5, %r79;
	setp.ge.s32 	%p2, %r81, %r80;
	@%p2 bra 	$L__BB0_66;
	setp.lt.s32 	%p3, %r73, 1;
	mov.f64 	%fd267, 0d0000000000000000;
	@%p3 bra 	$L__BB0_15;
	and.b32  	%r8, %r73, 7;
	and.b32  	%r9, %r73, 3;
	and.b32  	%r10, %r73, 2147483640;
	and.b32  	%r11, %r73, 1;
	mov.b32 	%r274, 0;
	mov.f64 	%fd267, 0d0000000000000000;
	mov.u64 	%rd55, $str;
	mul.wide.s32 	%rd51, %r80, 4;
$L__BB0_3:
	setp.lt.u32 	%p4, %r73, 8;
	add.s32 	%r13, %r274, %r5;
	mov.b32 	%r277, 0;
	@%p4 bra 	$L__BB0_6;
	mov.b32 	%r275, 0;
$L__BB0_5:
	.pragma "nounroll";
	add.s32 	%r85, %r275, %r79;
	mad.lo.s32 	%r86, %r85, %r80, %r13;
	mul.wide.s32 	%rd24, %r86, 4;
	add.s64 	%rd25, %rd1, %rd24;
	ld.global.u32 	%r87, [%rd25];
	cvt.rn.f64.s32 	%fd76, %r87;
	add.f64 	%fd77, %fd267, %fd76;
	st.local.u32 	[%rd2], %r87;
	st.local.f64 	[%rd2+8], %fd77;
	mov.u64 	%rd26, $str;
	cvta.global.u64 	%rd27, %rd26;
	add.u64 	%rd28, %SP, 16;
	{ // callseq 0, 0
	.param .b64 param0;
	st.param.b64 	[param0], %rd27;
	.param .b64 param1;
	st.param.b64 	[param1], %rd28;
	.param .b32 retval0;
	call.uni (retval0), 
	vprintf, 
	(
	param0, 
	param1
	);
	ld.param.b32 	%r88, [retval0];
	} // callseq 0
	mul.wide.s32 	%rd29, %r80, 4;
	add.s64 	%rd30, %rd25, %rd29;
	ld.global.u32 	%r90, [%rd30];
	cvt.rn.f64.s32 	%fd78, %r90;
	add.f64 	%fd79, %fd77, %fd78;
	st.local.u32 	[%rd2], %r90;
	st.local.f64 	[%rd2+8], %fd79;
	{ // callseq 1, 0
	.param .b64 param0;
	st.param.b64 	[param0], %rd27;
	.param .b64 param1;
	st.param.b64 	[param1], %rd28;
	.param .b32 retval0;
	call.uni (retval0), 
	vprintf, 
	(
	param0, 
	param1
	);
	ld.param.b32 	%r91, [retval0];
	} // callseq 1
	add.s64 	%rd31, %rd30, %rd29;
	ld.global.u32 	%r93, [%rd31];
	cvt.rn.f64.s32 	%fd80, %r93;
	add.f64 	%fd81, %fd79, %fd80;
	st.local.u32 	[%rd2], %r93;
	st.local.f64 	[%rd2+8], %fd81;
	{ // callseq 2, 0
	.param .b64 param0;
	st.param.b64 	[param0], %rd27;
	.param .b64 param1;
	st.param.b64 	[param1], %rd28;
	.param .b32 retval0;
	call.uni (retval0), 
	vprintf, 
	(
	param0, 
	param1
	);
	ld.param.b32 	%r94, [retval0];
	} // callseq 2
	add.s64 	%rd32, %rd31, %rd29;
	ld.global.u32 	%r96, [%rd32];
	cvt.rn.f64.s32 	%fd82, %r96;
	add.f64 	%fd83, %fd81, %fd82;
	st.local.u32 	[%rd2], %r96;
	st.local.f64 	[%rd2+8], %fd83;
	{ // callseq 3, 0
	.param .b64 param0;
	st.param.b64 	[param0], %rd27;
	.param .b64 param1;
	st.param.b64 	[param1], %rd28;
	.param .b32 retval0;
	call.uni (retval0), 
	vprintf, 
	(
	param0, 
	param1
	);
	ld.param.b32 	%r97, [retval0];
	} // callseq 3
	add.s64 	%rd33, %rd32, %rd29;
	ld.global.u32 	%r99, [%rd33];
	cvt.rn.f64.s32 	%fd84, %r99;
	add.f64 	%fd85, %fd83, %fd84;
	st.local.u32 	[%rd2], %r99;
	st.local.f64 	[%rd2+8], %fd85;
	{ // callseq 4, 0
	.param .b64 param0;
	st.param.b64 	[param0], %rd27;
	.param .b64 param1;
	st.param.b64 	[param1], %rd28;
	.param .b32 retval0;
	call.uni (retval0), 
	vprintf, 
	(
	param0, 
	param1
	);
	ld.param.b32 	%r100, [retval0];
	} // callseq 4
	add.s64 	%rd34, %rd33, %rd29;
	ld.global.u32 	%r102, [%rd34];
	cvt.rn.f64.s32 	%fd86, %r102;
	add.f64 	%fd87, %fd85, %fd86;
	st.local.u32 	[%rd2], %r102;
	st.local.f64 	[%rd2+8], %fd87;
	{ // callseq 5, 0
	.param .b64 param0;
	st.param.b64 	[param0], %rd27;
	.param .b64 param1;
	st.param.b64 	[param1], %rd28;
	.param .b32 retval0;
	call.uni (retval0), 
	vprintf, 
	(
	param0, 
	param1
	);
	ld.param.b32 	%r103, [retval0];
	} // callseq 5
	add.s64 	%rd35, %rd34, %rd29;
	ld.global.u32 	%r105, [%rd35];
	cvt.rn.f64.s32 	%fd88, %r105;
	add.f64 	%fd89, %fd87, %fd88;
	st.local.u32 	[%rd2], %r105;
	st.local.f64 	[%rd2+8], %fd89;
	{ // callseq 6, 0
	.param .b64 param0;
	st.param.b64 	[param0], %rd27;
	.param .b64 param1;
	st.param.b64 	[param1], %rd28;
	.param .b32 retval0;
	call.uni (retval0), 
	vprintf, 
	(
	param0, 
	param1
	);
	ld.param.b32 	%r106, [retval0];
	} // callseq 6
	add.s64 	%rd36, %rd35, %rd29;
	ld.global.u32 	%r108, [%rd36];
	cvt.rn.f64.s32 	%fd90, %r108;
	add.f64 	%fd267, %fd89, %fd90;
	st.local.u32 	[%rd2], %r108;
	st.local.f64 	[%rd2+8], %fd267;
	{ // callseq 7, 0
	.param .b64 param0;
	st.param.b64 	[param0], %rd27;
	.param .b64 param1;
	st.param.b64 	[param1], %rd28;
	.param .b32 retval0;
	call.uni (retval0), 
	vprintf, 
	(
	param0, 
	param1
	);
	ld.param.b32 	%r109, [retval0];
	} // callseq 7
	add.s32 	%r275, %r275, 8;
	setp.ne.s32 	%p5, %r275, %r10;
	mov.u32 	%r277, %r10;
	@%p5 bra 	$L__BB0_5;
$L__BB0_6:
	setp.eq.s32 	%p6, %r8, 0;
	@%p6 bra 	$L__BB0_14;
	add.s32 	%r111, %r8, -1;
	setp.lt.u32 	%p7, %r111, 3;
	@%p7 bra 	$L__BB0_9;
	add.s32 	%r112, %r277, %r79;
	mad.lo.s32 	%r113, %r112, %r80, %r13;
	mul.wide.s32 	%rd37, %r113, 4;
	add.s64 	%rd38, %rd1, %rd37;
	ld.global.u32 	%r114, [%rd38];
	cvt.rn.f64.s32 	%fd92, %r114;
	add.f64 	%fd93, %fd267, %fd92;
	st.local.u32 	[%rd2], %r114;
	st.local.f64 	[%rd2+8], %fd93;
	cvta.global.u64 	%rd40, %rd55;
	{ // callseq 8, 0
	.param .b64 param0;
	st.param.b64 	[param0], %rd40;
	.param .b64 param1;
	st.param.b64 	[param1], %rd23;
	.param .b32 retval0;
	call.uni (retval0), 
	vprintf, 
	(
	param0, 
	param1
	);
	ld.param.b32 	%r115, [retval0];
	} // callseq 8
	add.s64 	%rd43, %rd38, %rd51;
	ld.global.u32 	%r117, [%rd43];
	cvt.rn.f64.s32 	%fd94, %r117;
	add.f64 	%fd95, %fd93, %fd94;
	st.local.u32 	[%rd2], %r117;
	st.local.f64 	[%rd2+8], %fd95;
	{ // callseq 9, 0
	.param .b64 param0;
	st.param.b64 	[param0], %rd40;
	.param .b64 param1;
	st.param.b64 	[param1], %rd23;
	.param .b32 retval0;
	call.uni (retval0), 
	vprintf, 
	(
	param0, 
	param1
	);
	ld.param.b32 	%r118, [retval0];
	} // callseq 9
	add.s64 	%rd44, %rd43, %rd51;
	ld.global.u32 	%r120, [%rd44];
	cvt.rn.f64.s32 	%fd96, %r120;
	add.f64 	%fd97, %fd95, %fd96;
	st.local.u32 	[%rd2], %r120;
	st.local.f64 	[%rd2+8], %fd97;
	{ // callseq 10, 0
	.param .b64 param0;
	st.param.b64 	[param0], %rd40;
	.param .b64 param1;
	st.param.b64 	[param1], %rd23;
	.param .b32 retval0;
	call.uni (retval0), 
	vprintf, 
	(
	param0, 
	param1
	);
	ld.param.b32 	%r121, [retval0];
	} // callseq 10
	add.s64 	%rd45, %rd44, %rd51;
	ld.global.u32 	%r123, [%rd45];
	cvt.rn.f64.s32 	%fd98, %r123;
	add.f64 	%fd267, %fd97, %fd98;
	st.local.u32 	[%rd2], %r123;
	st.local.f64 	[%rd2+8], %fd267;
	{ // callseq 11, 0
	.param .b64 param0;
	st.param.b64 	[param0], %rd40;
	.param .b64 param1;
	st.param.b64 	[param1], %rd23;
	.param .b32 retval0;
	call.uni (retval0), 
	vprintf, 
	(
	param0, 
	param1
	);
	ld.param.b32 	%r124, [retval0];
	} // callseq 11
	add.s32 	%r277, %r277, 4;
$L__BB0_9:
	setp.eq.s32 	%p8, %r9, 0;
	@%p8 bra 	$L__BB0_14;
	setp.eq.s32 	%p9, %r9, 1;
	@%p9 bra 	$L__BB0_12;
	add.s32 	%r126, %r277, %r79;
	mad.lo.s32 	%r127, %r126, %r80, %r13;
	mul.wide.s32 	%rd46, %r127, 4;
	add.s64 	%rd47, %rd1, %rd46;
	ld.global.u32 	%r128, [%rd47];
	cvt.rn.f64.s32 	%fd100, %r128;
	add.f64 	%fd101, %fd267, %fd100;
	st.local.u32 	[%rd2], %r128;
	st.local.f64 	[%rd2+8], %fd101;
	cvta.global.u64 	%rd49, %rd55;
	{ // callseq 12, 0
	.param .b64 param0;
	st.param.b64 	[param0], %rd49;
	.param .b64 param1;
	st.param.b64 	[param1], %rd23;
	.param .b32 retval0;
	call.uni (retval0), 
	vprintf, 
	(
	param0, 
	param1
	);
	ld.param.b32 	%r129, [retval0];
	} // callseq 12
	add.s64 	%rd52, %rd47, %rd51;
	ld.global.u32 	%r131, [%rd52];
	cvt.rn.f64.s32 	%fd102, %r131;
	add.f64 	%fd267, %fd101, %fd102;
	st.local.u32 	[%rd2], %r131;
	st.local.f64 	[%rd2+8], %fd267;
	{ // callseq 13, 0
	.param .b64 param0;
	st.param.b64 	[param0], %rd49;
	.param .b64 param1;
	st.param.b64 	[param1], %rd23;
	.param .b32 retval0;
	call.uni (retval0), 
	vprintf, 
	(
	param0, 
	param1
	);
	ld.param.b32 	%r132, [retval0];
	} // callseq 13
	add.s32 	%r277, %r277, 2;
$L__BB0_12:
	setp.eq.s32 	%p10, %r11, 0;
	@%p10 bra 	$L__BB0_14;
	add.s32 	%r134, %r277, %r79;
	mad.lo.s32 	%r135, %r134, %r80, %r13;
	mul.wide.s32 	%rd53, %r135, 4;
	add.s64 	%rd54, %rd1, %rd53;
	ld.global.u32 	%r136, [%rd54];
	cvt.rn.f64.s32 	%fd103, %r136;
	add.f64 	%fd267, %fd267, %fd103;
	st.local.u32 	[%rd2], %r136;
	st.local.f64 	[%rd2+8], %fd267;
	cvta.global.u64 	%rd56, %rd55;
	{ // callseq 14, 0
	.param .b64 param0;
	st.param.b64 	[param0], %rd56;
	.param .b64 param1;
	st.param.b64 	[param1], %rd23;
	.param .b32 retval0;
	call.uni (retval0), 
	vprintf, 
	(
	param0, 
	param1
	);
	ld.param.b32 	%r137, [retval0];
	} // callseq 14
$L__BB0_14:
	add.s32 	%r274, %r274, 1;
	setp.ne.s32 	%p11, %r274, %r73;
	@%p11 bra 	$L__BB0_3;
$L__BB0_15:
	setp.lt.s32 	%p12, %r73, 1;
	mul.lo.s32 	%r139, %r73, %r73;
	cvt.rn.f64.u32 	%fd15, %r139;
	st.local.f64 	[%rd2], %fd267;
	mov.u64 	%rd58, $str$1;
	cvta.global.u64 	%rd59, %rd58;
	add.u64 	%rd60, %SP, 16;
	{ // callseq 15, 0
	.param .b64 param0;
	st.param.b64 	[param0], %rd59;
	.param .b64 param1;
	st.param.b64 	[param1], %rd60;
	.param .b32 retval0;
	call.uni (retval0), 
	vprintf, 
	(
	param0, 
	param1
	);
	ld.param.b32 	%r140, [retval0];
	} // callseq 15
	div.rn.f64 	%fd16, %fd267, %fd15;
	mov.f64 	%fd277, 0d0000000000000000;
	@%p12 bra 	$L__BB0_31;
	add.s32 	%r22, %r79, %r80;
	and.b32  	%r23, %r73, 15;
	and.b32  	%r24, %r73, 7;
	and.b32  	%r25, %r73, 2147483632;
	and.b32  	%r26, %r73, 3;
	mov.b32 	%r279, 0;
	mov.f64 	%fd277, 0d0000000000000000;
	mul.wide.s32 	%rd4, %r80, 4;
$L__BB0_17:
	setp.lt.u32 	%p13, %r73, 16;
	add.s32 	%r28, %r279, %r5;
	mov.b32 	%r282, 0;
	@%p13 bra 	$L__BB0_20;
	mov.b32 	%r280, 0;
$L__BB0_19:
	.pragma "nounroll";
	add.s32 	%r145, %r22, %r280;
	mad.lo.s32 	%r146, %r145, %r80, %r28;
	mul.wide.s32 	%rd61, %r146, 4;
	add.s64 	%rd62, %rd1, %rd61;
	ld.global.u32 	%r147, [%rd62];
	cvt.rn.f64.s32 	%fd107, %r147;
	add.f64 	%fd108, %fd277, %fd107;
	add.s64 	%rd64, %rd62, %rd4;
	ld.global.u32 	%r148, [%rd64];
	cvt.rn.f64.s32 	%fd109, %r148;
	add.f64 	%fd110, %fd108, %fd109;
	add.s64 	%rd65, %rd64, %rd4;
	ld.global.u32 	%r149, [%rd65];
	cvt.rn.f64.s32 	%fd111, %r149;
	add.f64 	%fd112, %fd110, %fd111;
	add.s64 	%rd66, %rd65, %rd4;
	ld.global.u32 	%r150, [%rd66];
	cvt.rn.f64.s32 	%fd113, %r150;
	add.f64 	%fd114, %fd112, %fd113;
	add.s64 	%rd67, %rd66, %rd4;
	ld.global.u32 	%r151, [%rd67];
	cvt.rn.f64.s32 	%fd115, %r151;
	add.f64 	%fd116, %fd114, %fd115;
	add.s64 	%rd68, %rd67, %rd4;
	ld.global.u32 	%r152, [%rd68];
	cvt.rn.f64.s32 	%fd117, %r152;
	add.f64 	%fd118, %fd116, %fd117;
	add.s64 	%rd69, %rd68, %rd4;
	ld.global.u32 	%r153, [%rd69];
	cvt.rn.f64.s32 	%fd119, %r153;
	add.f64 	%fd120, %fd118, %fd119;
	add.s64 	%rd70, %rd69, %rd4;
	ld.global.u32 	%r154, [%rd70];
	cvt.rn.f64.s32 	%fd121, %r154;
	add.f64 	%fd122, %fd120, %fd121;
	add.s64 	%rd71, %rd70, %rd4;
	ld.global.u32 	%r155, [%rd71];
	cvt.rn.f64.s32 	%fd123, %r155;
	add.f64 	%fd124, %fd122, %fd123;
	add.s64 	%rd72, %rd71, %rd4;
	ld.global.u32 	%r156, [%rd72];
	cvt.rn.f64.s32 	%fd125, %r156;
	add.f64 	%fd126, %fd124, %fd125;
	add.s64 	%rd73, %rd72, %rd4;
	ld.global.u32 	%r157, [%rd73];
	cvt.rn.f64.s32 	%fd127, %r157;
	add.f64 	%fd128, %fd126, %fd127;
	add.s64 	%rd74, %rd73, %rd4;
	ld.global.u32 	%r158, [%rd74];
	cvt.rn.f64.s32 	%fd129, %r158;
	add.f64 	%fd130, %fd128, %fd129;
	add.s64 	%rd75, %rd74, %rd4;
	ld.global.u32 	%r159, [%rd75];
	cvt.rn.f64.s32 	%fd131, %r159;
	add.f64 	%fd132, %fd130, %fd131;
	add.s64 	%rd76, %rd75, %rd4;
	ld.global.u32 	%r160, [%rd76];
	cvt.rn.f64.s32 	%fd133, %r160;
	add.f64 	%fd134, %fd132, %fd133;
	add.s64 	%rd77, %rd76, %rd4;
	ld.global.u32 	%r161, [%rd77];
	cvt.rn.f64.s32 	%fd135, %r161;
	add.f64 	%fd136, %fd134, %fd135;
	add.s64 	%rd78, %rd77, %rd4;
	ld.global.u32 	%r162, [%rd78];
	cvt.rn.f64.s32 	%fd137, %r162;
	add.f64 	%fd277, %fd136, %fd137;
	add.s32 	%r280, %r280, 16;
	setp.ne.s32 	%p14, %r280, %r25;
	mov.u32 	%r282, %r25;
	@%p14 bra 	$L__BB0_19;
$L__BB0_20:
	setp.eq.s32 	%p15, %r23, 0;
	@%p15 bra 	$L__BB0_30;
	add.s32 	%r163, %r23, -1;
	setp.lt.u32 	%p16, %r163, 7;
	@%p16 bra 	$L__BB0_23;
	add.s32 	%r164, %r22, %r282;
	mad.lo.s32 	%r165, %r164, %r80, %r28;
	mul.wide.s32 	%rd79, %r165, 4;
	add.s64 	%rd80, %rd1, %rd79;
	ld.global.u32 	%r166, [%rd80];
	cvt.rn.f64.s32 	%fd139, %r166;
	add.f64 	%fd140, %fd277, %fd139;
	add.s64 	%rd82, %rd80, %rd4;
	ld.global.u32 	%r167, [%rd82];
	cvt.rn.f64.s32 	%fd141, %r167;
	add.f64 	%fd142, %fd140, %fd141;
	add.s64 	%rd83, %rd82, %rd4;
	ld.global.u32 	%r168, [%rd83];
	cvt.rn.f64.s32 	%fd143, %r168;
	add.f64 	%fd144, %fd142, %fd143;
	add.s64 	%rd84, %rd83, %rd4;
	ld.global.u32 	%r169, [%rd84];
	cvt.rn.f64.s32 	%fd145, %r169;
	add.f64 	%fd146, %fd144, %fd145;
	add.s64 	%rd85, %rd84, %rd4;
	ld.global.u32 	%r170, [%rd85];
	cvt.rn.f64.s32 	%fd147, %r170;
	add.f64 	%fd148, %fd146, %fd147;
	add.s64 	%rd86, %rd85, %rd4;
	ld.global.u32 	%r171, [%rd86];
	cvt.rn.f64.s32 	%fd149, %r171;
	add.f64 	%fd150, %fd148, %fd149;
	add.s64 	%rd87, %rd86, %rd4;
	ld.global.u32 	%r172, [%rd87];
	cvt.rn.f64.s32 	%fd151, %r172;
	add.f64 	%fd152, %fd150, %fd151;
	add.s64 	%rd88, %rd87, %rd4;
	ld.global.u32 	%r173, [%rd88];
	cvt.rn.f64.s32 	%fd153, %r173;
	add.f64 	%fd277, %fd152, %fd153;
	add.s32 	%r282, %r282, 8;
$L__BB0_23:
	setp.eq.s32 	%p17, %r24, 0;
	@%p17 bra 	$L__BB0_30;
	add.s32 	%r174, %r24, -1;
	setp.lt.u32 	%p18, %r174, 3;
	@%p18 bra 	$L__BB0_26;
	add.s32 	%r175, %r22, %r282;
	mad.lo.s32 	%r176, %r175, %r80, %r28;
	mul.wide.s32 	%rd89, %r176, 4;
	add.s64 	%rd90, %rd1, %rd89;
	ld.global.u32 	%r177, [%rd90];
	cvt.rn.f64.s32 	%fd155, %r177;
	add.f64 	%fd156, %fd277, %fd155;
	add.s64 	%rd92, %rd90, %rd4;
	ld.global.u32 	%r178, [%rd92];
	cvt.rn.f64.s32 	%fd157, %r178;
	add.f64 	%fd158, %fd156, %fd157;
	add.s64 	%rd93, %rd92, %rd4;
	ld.global.u32 	%r179, [%rd93];
	cvt.rn.f64.s32 	%fd159, %r179;
	add.f64 	%fd160, %fd158, %fd159;
	add.s64 	%rd94, %rd93, %rd4;
	ld.global.u32 	%r180, [%rd94];
	cvt.rn.f64.s32 	%fd161, %r180;
	add.f64 	%fd277, %fd160, %fd161;
	add.s32 	%r282, %r282, 4;
$L__BB0_26:
	setp.eq.s32 	%p19, %r26, 0;
	@%p19 bra 	$L__BB0_30;
	setp.eq.s32 	%p20, %r26, 1;
	add.s32 	%r181, %r22, %r282;
	mad.lo.s32 	%r182, %r181, %r80, %r28;
	mul.wide.s32 	%rd95, %r182, 4;
	add.s64 	%rd3, %rd1, %rd95;
	ld.global.u32 	%r183, [%rd3];
	cvt.rn.f64.s32 	%fd162, %r183;
	add.f64 	%fd277, %fd277, %fd162;
	@%p20 bra 	$L__BB0_30;
	setp.eq.s32 	%p21, %r26, 2;
	add.s64 	%rd5, %rd3, %rd4;
	ld.global.u32 	%r184, [%rd5];
	cvt.rn.f64.s32 	%fd163, %r184;
	add.f64 	%fd277, %fd277, %fd163;
	@%p21 bra 	$L__BB0_30;
	add.s64 	%rd96, %rd5, %rd4;
	ld.global.u32 	%r185, [%rd96];
	cvt.rn.f64.s32 	%fd164, %r185;
	add.f64 	%fd277, %fd277, %fd164;
$L__BB0_30:
	add.s32 	%r279, %r279, 1;
	setp.ne.s32 	%p22, %r279, %r73;
	@%p22 bra 	$L__BB0_17;
$L__BB0_31:
	setp.lt.s32 	%p23, %r73, 1;
	add.u64 	%rd97, %SP, 32;
	add.u64 	%rd98, %SPL, 32;
	st.local.f64 	[%rd98], %fd277;
	cvta.global.u64 	%rd100, %rd58;
	{ // callseq 16, 0
	.param .b64 param0;
	st.param.b64 	[param0], %rd100;
	.param .b64 param1;
	st.param.b64 	[param1], %rd97;
	.param .b32 retval0;
	call.uni (retval0), 
	vprintf, 
	(
	param0, 
	param1
	);
	ld.param.b32 	%r186, [retval0];
	} // callseq 16
	div.rn.f64 	%fd33, %fd277, %fd15;
	mov.f64 	%fd287, 0d0000000000000000;
	@%p23 bra 	$L__BB0_47;
	shl.b32 	%r189, %r80, 1;
	add.s32 	%r37, %r79, %r189;
	and.b32  	%r38, %r73, 15;
	and.b32  	%r39, %r73, 7;
	and.b32  	%r40, %r73, 2147483632;
	and.b32  	%r41, %r73, 3;
	neg.s32 	%r42, %r40;
	shl.b32 	%r190, %r74, 1;
	add.s32 	%r191, %r4, %r190;
	mad.lo.s32 	%r192, %r80, %r191, %r2;
	add.s32 	%r193, %r192, %r1;
	mul.lo.s32 	%r43, %r73, %r193;
	mov.b32 	%r284, 0;
	mov.f64 	%fd287, 0d0000000000000000;
	mul.wide.s32 	%rd7, %r80, 4;
$L__BB0_33:
	setp.lt.u32 	%p24, %r73, 16;
	add.s32 	%r45, %r284, %r5;
	mov.b32 	%r288, 0;
	@%p24 bra 	$L__BB0_36;
	add.s32 	%r285, %r43, %r284;
	mov.u32 	%r286, %r42;
$L__BB0_35:
	.pragma "nounroll";
	mul.wide.s32 	%rd101, %r285, 4;
	add.s64 	%rd102, %rd1, %rd101;
	ld.global.u32 	%r195, [%rd102];
	cvt.rn.f64.s32 	%fd168, %r195;
	add.f64 	%fd169, %fd287, %fd168;
	add.s64 	%rd104, %rd102, %rd7;
	ld.global.u32 	%r196, [%rd104];
	cvt.rn.f64.s32 	%fd170, %r196;
	add.f64 	%fd171, %fd169, %fd170;
	add.s64 	%rd105, %rd104, %rd7;
	ld.global.u32 	%r197, [%rd105];
	cvt.rn.f64.s32 	%fd172, %r197;
	add.f64 	%fd173, %fd171, %fd172;
	add.s64 	%rd106, %rd105, %rd7;
	ld.global.u32 	%r198, [%rd106];
	cvt.rn.f64.s32 	%fd174, %r198;
	add.f64 	%fd175, %fd173, %fd174;
	add.s64 	%rd107, %rd106, %rd7;
	ld.global.u32 	%r199, [%rd107];
	cvt.rn.f64.s32 	%fd176, %r199;
	add.f64 	%fd177, %fd175, %fd176;
	add.s64 	%rd108, %rd107, %rd7;
	ld.global.u32 	%r200, [%rd108];
	cvt.rn.f64.s32 	%fd178, %r200;
	add.f64 	%fd179, %fd177, %fd178;
	add.s64 	%rd109, %rd108, %rd7;
	ld.global.u32 	%r201, [%rd109];
	cvt.rn.f64.s32 	%fd180, %r201;
	add.f64 	%fd181, %fd179, %fd180;
	add.s64 	%rd110, %rd109, %rd7;
	ld.global.u32 	%r202, [%rd110];
	cvt.rn.f64.s32 	%fd182, %r202;
	add.f64 	%fd183, %fd181, %fd182;
	add.s64 	%rd111, %rd110, %rd7;
	ld.global.u32 	%r203, [%rd111];
	cvt.rn.f64.s32 	%fd184, %r203;
	add.f64 	%fd185, %fd183, %fd184;
	add.s64 	%rd112, %rd111, %rd7;
	ld.global.u32 	%r204, [%rd112];
	cvt.rn.f64.s32 	%fd186, %r204;
	add.f64 	%fd187, %fd185, %fd186;
	add.s64 	%rd113, %rd112, %rd7;
	ld.global.u32 	%r205, [%rd113];
	cvt.rn.f64.s32 	%fd188, %r205;
	add.f64 	%fd189, %fd187, %fd188;
	add.s64 	%rd114, %rd113, %rd7;
	ld.global.u32 	%r206, [%rd114];
	cvt.rn.f64.s32 	%fd190, %r206;
	add.f64 	%fd191, %fd189, %fd190;
	add.s64 	%rd115, %rd114, %rd7;
	ld.global.u32 	%r207, [%rd115];
	cvt.rn.f64.s32 	%fd192, %r207;
	add.f64 	%fd193, %fd191, %fd192;
	add.s64 	%rd116, %rd115, %rd7;
	ld.global.u32 	%r208, [%rd116];
	cvt.rn.f64.s32 	%fd194, %r208;
	add.f64 	%fd195, %fd193, %fd194;
	add.s64 	%rd117, %rd116, %rd7;
	ld.global.u32 	%r209, [%rd117];
	cvt.rn.f64.s32 	%fd196, %r209;
	add.f64 	%fd197, %fd195, %fd196;
	add.s64 	%rd118, %rd117, %rd7;
	ld.global.u32 	%r210, [%rd118];
	cvt.rn.f64.s32 	%fd198, %r210;
	add.f64 	%fd287, %fd197, %fd198;
	add.s32 	%r286, %r286, 16;
	shl.b32 	%r211, %r80, 4;
	add.s32 	%r285, %r285, %r211;
	setp.ne.s32 	%p25, %r286, 0;
	mov.u32 	%r288, %r40;
	@%p25 bra 	$L__BB0_35;
$L__BB0_36:
	setp.eq.s32 	%p26, %r38, 0;
	@%p26 bra 	$L__BB0_46;
	add.s32 	%r212, %r38, -1;
	setp.lt.u32 	%p27, %r212, 7;
	@%p27 bra 	$L__BB0_39;
	add.s32 	%r213, %r37, %r288;
	mad.lo.s32 	%r214, %r213, %r80, %r45;
	mul.wide.s32 	%rd119, %r214, 4;
	add.s64 	%rd120, %rd1, %rd119;
	ld.global.u32 	%r215, [%rd120];
	cvt.rn.f64.s32 	%fd200, %r215;
	add.f64 	%fd201, %fd287, %fd200;
	add.s64 	%rd122, %rd120, %rd7;
	ld.global.u32 	%r216, [%rd122];
	cvt.rn.f64.s32 	%fd202, %r216;
	add.f64 	%fd203, %fd201, %fd202;
	add.s64 	%rd123, %rd122, %rd7;
	ld.global.u32 	%r217, [%rd123];
	cvt.rn.f64.s32 	%fd204, %r217;
	add.f64 	%fd205, %fd203, %fd204;
	add.s64 	%rd124, %rd123, %rd7;
	ld.global.u32 	%r218, [%rd124];
	cvt.rn.f64.s32 	%fd206, %r218;
	add.f64 	%fd207, %fd205, %fd206;
	add.s64 	%rd125, %rd124, %rd7;
	ld.global.u32 	%r219, [%rd125];
	cvt.rn.f64.s32 	%fd208, %r219;
	add.f64 	%fd209, %fd207, %fd208;
	add.s64 	%rd126, %rd125, %rd7;
	ld.global.u32 	%r220, [%rd126];
	cvt.rn.f64.s32 	%fd210, %r220;
	add.f64 	%fd211, %fd209, %fd210;
	add.s64 	%rd127, %rd126, %rd7;
	ld.global.u32 	%r221, [%rd127];
	cvt.rn.f64.s32 	%fd212, %r221;
	add.f64 	%fd213, %fd211, %fd212;
	add.s64 	%rd128, %rd127, %rd7;
	ld.global.u32 	%r222, [%rd128];
	cvt.rn.f64.s32 	%fd214, %r222;
	add.f64 	%fd287, %fd213, %fd214;
	add.s32 	%r288, %r288, 8;
$L__BB0_39:
	setp.eq.s32 	%p28, %r39, 0;
	@%p28 bra 	$L__BB0_46;
	add.s32 	%r223, %r39, -1;
	setp.lt.u32 	%p29, %r223, 3;
	@%p29 bra 	$L__BB0_42;
	add.s32 	%r224, %r37, %r288;
	mad.lo.s32 	%r225, %r224, %r80, %r45;
	mul.wide.s32 	%rd129, %r225, 4;
	add.s64 	%rd130, %rd1, %rd129;
	ld.global.u32 	%r226, [%rd130];
	cvt.rn.f64.s32 	%fd216, %r226;
	add.f64 	%fd217, %fd287, %fd216;
	add.s64 	%rd132, %rd130, %rd7;
	ld.global.u32 	%r227, [%rd132];
	cvt.rn.f64.s32 	%fd218, %r227;
	add.f64 	%fd219, %fd217, %fd218;
	add.s64 	%rd133, %rd132, %rd7;
	ld.global.u32 	%r228, [%rd133];
	cvt.rn.f64.s32 	%fd220, %r228;
	add.f64 	%fd221, %fd219, %fd220;
	add.s64 	%rd134, %rd133, %rd7;
	ld.global.u32 	%r229, [%rd134];
	cvt.rn.f64.s32 	%fd222, %r229;
	add.f64 	%fd287, %fd221, %fd222;
	add.s32 	%r288, %r288, 4;
$L__BB0_42:
	setp.eq.s32 	%p30, %r41, 0;
	@%p30 bra 	$L__BB0_46;
	setp.eq.s32 	%p31, %r41, 1;
	add.s32 	%r230, %r37, %r288;
	mad.lo.s32 	%r231, %r230, %r80, %r45;
	mul.wide.s32 	%rd135, %r231, 4;
	add.s64 	%rd6, %rd1, %rd135;
	ld.global.u32 	%r232, [%rd6];
	cvt.rn.f64.s32 	%fd223, %r232;
	add.f64 	%fd287, %fd287, %fd223;
	@%p31 bra 	$L__BB0_46;
	setp.eq.s32 	%p32, %r41, 2;
	add.s64 	%rd8, %rd6, %rd7;
	ld.global.u32 	%r233, [%rd8];
	cvt.rn.f64.s32 	%fd224, %r233;
	add.f64 	%fd287, %fd287, %fd224;
	@%p32 bra 	$L__BB0_46;
	add.s64 	%rd136, %rd8, %rd7;
	ld.global.u32 	%r234, [%rd136];
	cvt.rn.f64.s32 	%fd225, %r234;
	add.f64 	%fd287, %fd287, %fd225;
$L__BB0_46:
	add.s32 	%r284, %r284, 1;
	setp.ne.s32 	%p33, %r284, %r73;
	@%p33 bra 	$L__BB0_33;
$L__BB0_47:
	cvta.to.local.u64 	%rd138, %rd97;
	add.u64 	%rd139, %SP, 0;
	add.u64 	%rd140, %SPL, 0;
	st.local.f64 	[%rd140], %fd287;
	mov.u64 	%rd141, $str$1;
	cvta.global.u64 	%rd142, %rd141;
	{ // callseq 17, 0
	.param .b64 param0;
	st.param.b64 	[param0], %rd142;
	.param .b64 param1;
	st.param.b64 	[param1], %rd139;
	.param .b32 retval0;
	call.uni (retval0), 
	vprintf, 
	(
	param0, 
	param1
	);
	ld.param.b32 	%r236, [retval0];
	} // callseq 17
	div.rn.f64 	%fd50, %fd287, %fd15;
	st.local.f64 	[%rd138], %fd16;
	st.local.f64 	[%rd138+8], %fd33;
	st.local.f64 	[%rd138+16], %fd50;
	mov.u64 	%rd143, $str$2;
	cvta.global.u64 	%rd144, %rd143;
	{ // callseq 18, 0
	.param .b64 param0;
	st.param.b64 	[param0], %rd144;
	.param .b64 param1;
	st.param.b64 	[param1], %rd97;
	.param .b32 retval0;
	call.uni (retval0), 
	vprintf, 
	(
	param0, 
	param1
	);
	ld.param.b32 	%r238, [retval0];
	} // callseq 18
	setp.lt.s32 	%p34, %r72, 1;
	mov.b32 	%r293, -1;
	@%p34 bra 	$L__BB0_65;
	ld.param.u64 	%rd151, [_Z18mosaic_cuda_doublePiS_PKiS1_S1_iiii_param_4];
	ld.param.u64 	%rd150, [_Z18mosaic_cuda_doublePiS_PKiS1_S1_iiii_param_3];
	ld.param.u64 	%rd149, [_Z18mosaic_cuda_doublePiS_PKiS1_S1_iiii_param_2];
	mov.f64 	%fd227, 0d4000000000000000;
	{
	.reg .b32 %temp; 
	mov.b64 	{%temp, %r57}, %fd227;
	}
	and.b32  	%r58, %r57, 2146435072;
	setp.eq.s32 	%p35, %r58, 1062207488;
	setp.lt.s32 	%p36, %r57, 0;
	selp.b32 	%r59, 0, 2146435072, %p36;
	and.b32  	%r242, %r57, 2147483647;
	setp.ne.s32 	%p37, %r242, 1071644672;
	and.pred  	%p1, %p35, %p37;
	or.b32  	%r60, %r59, -2147483648;
	neg.s32 	%r290, %r72;
	cvta.to.global.u64 	%rd152, %rd149;
	cvta.to.global.u64 	%rd153, %rd151;
	cvta.to.global.u64 	%rd154, %rd150;
	mov.f64 	%fd289, 0dBFF0000000000000;
	mov.b32 	%r293, -1;
	mov.b32 	%r291, 0;
$L__BB0_49:
	setp.lt.s32 	%p38, %r57, 0;
	setp.eq.s32 	%p39, %r58, 1062207488;
	ld.global.u32 	%r243, [%rd152];
	cvt.rn.f64.s32 	%fd228, %r243;
	sub.f64 	%fd52, %fd16, %fd228;
	{
	.reg .b32 %temp; 
	mov.b64 	{%temp, %r65}, %fd52;
	}
	abs.f64 	%fd53, %fd52;
	{ // callseq 19, 0
	.param .b64 param0;
	st.param.f64 	[param0], %fd53;
	.param .b64 retval0;
	call.uni (retval0), 
	__internal_accurate_pow, 
	(
	param0
	);
	ld.param.f64 	%fd229, [retval0];
	} // callseq 19
	setp.lt.s32 	%p41, %r65, 0;
	neg.f64 	%fd231, %fd229;
	selp.f64 	%fd232, %fd231, %fd229, %p39;
	selp.f64 	%fd233, %fd232, %fd229, %p41;
	setp.eq.f64 	%p42, %fd52, 0d0000000000000000;
	selp.b32 	%r244, %r65, 0, %p39;
	or.b32  	%r245, %r244, 2146435072;
	selp.b32 	%r246, %r245, %r244, %p38;
	mov.b32 	%r247, 0;
	mov.b64 	%fd234, {%r247, %r246};
	selp.f64 	%fd290, %fd234, %fd233, %p42;
	add.f64 	%fd235, %fd52, 0d4000000000000000;
	{
	.reg .b32 %temp; 
	mov.b64 	{%temp, %r248}, %fd235;
	}
	and.b32  	%r249, %r248, 2146435072;
	setp.ne.s32 	%p43, %r249, 2146435072;
	@%p43 bra 	$L__BB0_54;
	setp.num.f64 	%p44, %fd52, %fd52;
	@%p44 bra 	$L__BB0_52;
	mov.f64 	%fd236, 0d4000000000000000;
	add.rn.f64 	%fd290, %fd52, %fd236;
	bra.uni 	$L__BB0_54;
$L__BB0_52:
	setp.neu.f64 	%p45, %fd53, 0d7FF0000000000000;
	@%p45 bra 	$L__BB0_54;
	setp.lt.s32 	%p46, %r65, 0;
	selp.b32 	%r250, %r60, %r59, %p1;
	selp.b32 	%r251, %r250, %r59, %p46;
	mov.b32 	%r252, 0;
	mov.b64 	%fd290, {%r252, %r251};
$L__BB0_54:
	setp.lt.s32 	%p47, %r57, 0;
	setp.eq.s32 	%p48, %r58, 1062207488;
	setp.eq.f64 	%p50, %fd52, 0d3FF0000000000000;
	selp.f64 	%fd58, 0d3FF0000000000000, %fd290, %p50;
	ld.global.u32 	%r253, [%rd153];
	cvt.rn.f64.s32 	%fd237, %r253;
	sub.f64 	%fd59, %fd50, %fd237;
	{
	.reg .b32 %temp; 
	mov.b64 	{%temp, %r66}, %fd59;
	}
	abs.f64 	%fd60, %fd59;
	{ // callseq 20, 0
	.param .b64 param0;
	st.param.f64 	[param0], %fd60;
	.param .b64 retval0;
	call.uni (retval0), 
	__internal_accurate_pow, 
	(
	param0
	);
	ld.param.f64 	%fd238, [retval0];
	} // callseq 20
	setp.lt.s32 	%p51, %r66, 0;
	neg.f64 	%fd240, %fd238;
	selp.f64 	%fd241, %fd240, %fd238, %p48;
	selp.f64 	%fd242, %fd241, %fd238, %p51;
	setp.eq.f64 	%p52, %fd59, 0d0000000000000000;
	selp.b32 	%r254, %r66, 0, %p48;
	or.b32  	%r255, %r254, 2146435072;
	selp.b32 	%r256, %r255, %r254, %p47;
	mov.b32 	%r257, 0;
	mov.b64 	%fd243, {%r257, %r256};
	selp.f64 	%fd291, %fd243, %fd242, %p52;
	add.f64 	%fd244, %fd59, 0d4000000000000000;
	{
	.reg .b32 %temp; 
	mov.b64 	{%temp, %r258}, %fd244;
	}
	and.b32  	%r259, %r258, 2146435072;
	setp.ne.s32 	%p53, %r259, 2146435072;
	@%p53 bra 	$L__BB0_59;
	setp.num.f64 	%p54, %fd59, %fd59;
	@%p54 bra 	$L__BB0_57;
	mov.f64 	%fd245, 0d4000000000000000;
	add.rn.f64 	%fd291, %fd59, %fd245;
	bra.uni 	$L__BB0_59;
$L__BB0_57:
	setp.neu.f64 	%p55, %fd60, 0d7FF0000000000000;
	@%p55 bra 	$L__BB0_59;
	selp.b32 	%r260, %r60, %r59, %p1;
	selp.b32 	%r261, %r260, %r59, %p51;
	mov.b32 	%r262, 0;
	mov.b64 	%fd291, {%r262, %r261};
$L__BB0_59:
	setp.eq.f64 	%p60, %fd59, 0d3FF0000000000000;
	selp.f64 	%fd246, 0d3FF0000000000000, %fd291, %p60;
	add.f64 	%fd65, %fd58, %fd246;
	ld.global.u32 	%r263, [%rd154];
	cvt.rn.f64.s32 	%fd247, %r263;
	sub.f64 	%fd66, %fd33, %fd247;
	{
	.reg .b32 %temp; 
	mov.b64 	{%temp, %r67}, %fd66;
	}
	abs.f64 	%fd67, %fd66;
	{ // callseq 21, 0
	.param .b64 param0;
	st.param.f64 	[param0], %fd67;
	.param .b64 retval0;
	call.uni (retval0), 
	__internal_accurate_pow, 
	(
	param0
	);
	ld.param.f64 	%fd248, [retval0];
	} // callseq 21
	setp.lt.s32 	%p61, %r67, 0;
	neg.f64 	%fd250, %fd248;
	selp.f64 	%fd251, %fd250, %fd248, %p48;
	selp.f64 	%fd252, %fd251, %fd248, %p61;
	setp.eq.f64 	%p62, %fd66, 0d0000000000000000;
	selp.b32 	%r264, %r67, 0, %p48;
	or.b32  	%r265, %r264, 2146435072;
	selp.b32 	%r266, %r265, %r264, %p47;
	mov.b32 	%r267, 0;
	mov.b64 	%fd253, {%r267, %r266};
	selp.f64 	%fd292, %fd253, %fd252, %p62;
	add.f64 	%fd254, %fd66, 0d4000000000000000;
	{
	.reg .b32 %temp; 
	mov.b64 	{%temp, %r268}, %fd254;
	}
	and.b32  	%r269, %r268, 2146435072;
	setp.ne.s32 	%p63, %r269, 2146435072;
	@%p63 bra 	$L__BB0_64;
	setp.num.f64 	%p64, %fd66, %fd66;
	@%p64 bra 	$L__BB0_62;
	mov.f64 	%fd255, 0d4000000000000000;
	add.rn.f64 	%fd292, %fd66, %fd255;
	bra.uni 	$L__BB0_64;
$L__BB0_62:
	setp.neu.f64 	%p65, %fd67, 0d7FF0000000000000;
	@%p65 bra 	$L__BB0_64;
	selp.b32 	%r270, %r60, %r59, %p1;
	selp.b32 	%r271, %r270, %r59, %p61;
	mov.b32 	%r272, 0;
	mov.b64 	%fd292, {%r272, %r271};
$L__BB0_64:
	setp.eq.f64 	%p67, %fd66, 0d3FF0000000000000;
	selp.f64 	%fd256, 0d3FF0000000000000, %fd292, %p67;
	add.f64 	%fd257, %fd65, %fd256;
	abs.f64 	%fd258, %fd257;
	setp.lt.f64 	%p68, %fd258, %fd289;
	setp.eq.f64 	%p69, %fd289, 0dBFF0000000000000;
	or.pred  	%p70, %p69, %p68;
	selp.f64 	%fd289, %fd258, %fd289, %p70;
	selp.b32 	%r293, %r291, %r293, %p70;
	add.s32 	%r291, %r291, 1;
	add.s32 	%r290, %r290, 1;
	setp.ne.s32 	%p71, %r290, 0;
	add.s64 	%rd154, %rd154, 4;
	add.s64 	%rd153, %rd153, 4;
	add.s64 	%rd152, %rd152, 4;
	@%p71 bra 	$L__BB0_49;
$L__BB0_65:
	ld.param.u64 	%rd148, [_Z18mosaic_cuda_doublePiS_PKiS1_S1_iiii_param_0];
	mad.lo.s32 	%r273, %r3, %r74, %r4;
	cvta.to.global.u64 	%rd145, %rd148;
	mul.wide.s32 	%rd146, %r273, 4;
	add.s64 	%rd147, %rd145, %rd146;
	st.global.u32 	[%rd147], %r293;
$L__BB0_66:
	ret;

}
.func  (.param .b64 func_retval0) __internal_accurate_pow(
	.param .b64 __internal_accurate_pow_param_0
)
{
	.reg .pred 	%p<8>;
	.reg .b32 	%r<49>;
	.reg .b32 	%f<3>;
	.reg .b64 	%fd<109>;

	ld.param.f64 	%fd10, [__internal_accurate_pow_param_0];
	{
	.reg .b32 %temp; 
	mov.b64 	{%temp, %r46}, %fd10;
	}
	{
	.reg .b32 %temp; 
	mov.b64 	{%r45, %temp}, %fd10;
	}
	shr.u32 	%r47, %r46, 20;
	setp.gt.u32 	%p1, %r46, 1048575;
	@%p1 bra 	$L__BB1_2;
	mul.f64 	%fd11, %fd10, 0d4350000000000000;
	{
	.reg .b32 %temp; 
	mov.b64 	{%temp, %r46}, %fd11;
	}
	{
	.reg .b32 %temp; 
	mov.b64 	{%r45, %temp}, %fd11;
	}
	shr.u32 	%r16, %r46, 20;
	add.s32 	%r47, %r16, -54;
$L__BB1_2:
	add.s32 	%r48, %r47, -1023;
	and.b32  	%r17, %r46, -2146435073;
	or.b32  	%r18, %r17, 1072693248;
	mov.b64 	%fd107, {%r45, %r18};
	setp.lt.u32 	%p2, %r18, 1073127583;
	@%p2 bra 	$L__BB1_4;
	{
	.reg .b32 %temp; 
	mov.b64 	{%r19, %temp}, %fd107;
	}
	{
	.reg .b32 %temp; 
	mov.b64 	{%temp, %r20}, %fd107;
	}
	add.s32 	%r21, %r20, -1048576;
	mov.b64 	%fd107, {%r19, %r21};
	add.s32 	%r48, %r47, -1022;
$L__BB1_4:
	add.f64 	%fd12, %fd107, 0dBFF0000000000000;
	add.f64 	%fd13, %fd107, 0d3FF0000000000000;
	rcp.approx.ftz.f64 	%fd14, %fd13;
	neg.f64 	%fd15, %fd13;
	fma.rn.f64 	%fd16, %fd15, %fd14, 0d3FF0000000000000;
	fma.rn.f64 	%fd17, %fd16, %fd16, %fd16;
	fma.rn.f64 	%fd18, %fd17, %fd14, %fd14;
	mul.f64 	%fd19, %fd12, %fd18;
	fma.rn.f64 	%fd20, %fd12, %fd18, %fd19;
	mul.f64 	%fd21, %fd20, %fd20;
	fma.rn.f64 	%fd22, %fd21, 0d3EB0F5FF7D2CAFE2, 0d3ED0F5D241AD3B5A;
	fma.rn.f64 	%fd23, %fd22, %fd21, 0d3EF3B20A75488A3F;
	fma.rn.f64 	%fd24, %fd23, %fd21, 0d3F1745CDE4FAECD5;
	fma.rn.f64 	%fd25, %fd24, %fd21, 0d3F3C71C7258A578B;
	fma.rn.f64 	%fd26, %fd25, %fd21, 0d3F6249249242B910;
	fma.rn.f64 	%fd27, %fd26, %fd21, 0d3F89999999999DFB;
	sub.f64 	%fd28, %fd12, %fd20;
	add.f64 	%fd29, %fd28, %fd28;
	neg.f64 	%fd30, %fd20;
	fma.rn.f64 	%fd31, %fd30, %fd12, %fd29;
	mul.f64 	%fd32, %fd18, %fd31;
	fma.rn.f64 	%fd33, %fd21, %fd27, 0d3FB5555555555555;
	mov.f64 	%fd34, 0d3FB5555555555555;
	sub.f64 	%fd35, %fd34, %fd33;
	fma.rn.f64 	%fd36, %fd21, %fd27, %fd35;
	add.f64 	%fd37, %fd36, 0dBC46A4CB00B9E7B0;
	add.f64 	%fd38, %fd33, %fd37;
	sub.f64 	%fd39, %fd33, %fd38;
	add.f64 	%fd40, %fd37, %fd39;
	mul.rn.f64 	%fd41, %fd20, %fd20;
	neg.f64 	%fd42, %fd41;
	fma.rn.f64 	%fd43, %fd20, %fd20, %fd42;
	{
	.reg .b32 %temp; 
	mov.b64 	{%r22, %temp}, %fd32;
	}
	{
	.reg .b32 %temp; 
	mov.b64 	{%temp, %r23}, %fd32;
	}
	add.s32 	%r24, %r23, 1048576;
	mov.b64 	%fd44, {%r22, %r24};
	fma.rn.f64 	%fd45, %fd20, %fd44, %fd43;
	mul.rn.f64 	%fd46, %fd41, %fd20;
	neg.f64 	%fd47, %fd46;
	fma.rn.f64 	%fd48, %fd41, %fd20, %fd47;
	fma.rn.f64 	%fd49, %fd41, %fd32, %fd48;
	fma.rn.f64 	%fd50, %fd45, %fd20, %fd49;
	mul.rn.f64 	%fd51, %fd38, %fd46;
	neg.f64 	%fd52, %fd51;
	fma.rn.f64 	%fd53, %fd38, %fd46, %fd52;
	fma.rn.f64 	%fd54, %fd38, %fd50, %fd53;
	fma.rn.f64 	%fd55, %fd40, %fd46, %fd54;
	add.f64 	%fd56, %fd51, %fd55;
	sub.f64 	%fd57, %fd51, %fd56;
	add.f64 	%fd58, %fd55, %fd57;
	add.f64 	%fd59, %fd20, %fd56;
	sub.f64 	%fd60, %fd20, %fd59;
	add.f64 	%fd61, %fd56, %fd60;
	add.f64 	%fd62, %fd58, %fd61;
	add.f64 	%fd63, %fd32, %fd62;
	add.f64 	%fd64, %fd59, %fd63;
	sub.f64 	%fd65, %fd59, %fd64;
	add.f64 	%fd66, %fd63, %fd65;
	xor.b32  	%r25, %r48, -2147483648;
	mov.b32 	%r26, 1127219200;
	mov.b64 	%fd67, {%r25, %r26};
	mov.b32 	%r27, -2147483648;
	mov.b64 	%fd68, {%r27, %r26};
	sub.f64 	%fd69, %fd67, %fd68;
	fma.rn.f64 	%fd70, %fd69, 0d3FE62E42FEFA39EF, %fd64;
	fma.rn.f64 	%fd71, %fd69, 0dBFE62E42FEFA39EF, %fd70;
	sub.f64 	%fd72, %fd71, %fd64;
	sub.f64 	%fd73, %fd66, %fd72;
	fma.rn.f64 	%fd74, %fd69, 0d3C7ABC9E3B39803F, %fd73;
	add.f64 	%fd75, %fd70, %fd74;
	sub.f64 	%fd76, %fd70, %fd75;
	add.f64 	%fd77, %fd74, %fd76;
	mov.f64 	%fd78, 0d4000000000000000;
	{
	.reg .b32 %temp; 
	mov.b64 	{%temp, %r28}, %fd78;
	}
	{
	.reg .b32 %temp; 
	mov.b64 	{%r29, %temp}, %fd78;
	}
	shl.b32 	%r30, %r28, 1;
	setp.gt.u32 	%p3, %r30, -33554433;
	and.b32  	%r31, %r28, -15728641;
	selp.b32 	%r32, %r31, %r28, %p3;
	mov.b64 	%fd79, {%r29, %r32};
	mul.rn.f64 	%fd80, %fd75, %fd79;
	neg.f64 	%fd81, %fd80;
	fma.rn.f64 	%fd82, %fd75, %fd79, %fd81;
	fma.rn.f64 	%fd83, %fd77, %fd79, %fd82;
	add.f64 	%fd4, %fd80, %fd83;
	sub.f64 	%fd84, %fd80, %fd4;
	add.f64 	%fd5, %fd83, %fd84;
	fma.rn.f64 	%fd85, %fd4, 0d3FF71547652B82FE, 0d4338000000000000;
	{
	.reg .b32 %temp; 
	mov.b64 	{%r13, %temp}, %fd85;
	}
	mov.f64 	%fd86, 0dC338000000000000;
	add.rn.f64 	%fd87, %fd85, %fd86;
	fma.rn.f64 	%fd88, %fd87, 0dBFE62E42FEFA39EF, %fd4;
	fma.rn.f64 	%fd89, %fd87, 0dBC7ABC9E3B39803F, %fd88;
	fma.rn.f64 	%fd90, %fd89, 0d3E5ADE1569CE2BDF, 0d3E928AF3FCA213EA;
	fma.rn.f64 	%fd91, %fd90, %fd89, 0d3EC71DEE62401315;
	fma.rn.f64 	%fd92, %fd91, %fd89, 0d3EFA01997C89EB71;
	fma.rn.f64 	%fd93, %fd92, %fd89, 0d3F2A01A014761F65;
	fma.rn.f64 	%fd94, %fd93, %fd89, 0d3F56C16C1852B7AF;
	fma.rn.f64 	%fd95, %fd94, %fd89, 0d3F81111111122322;
	fma.rn.f64 	%fd96, %fd95, %fd89, 0d3FA55555555502A1;
	fma.rn.f64 	%fd97, %fd96, %fd89, 0d3FC5555555555511;
	fma.rn.f64 	%fd98, %fd97, %fd89, 0d3FE000000000000B;
	fma.rn.f64 	%fd99, %fd98, %fd89, 0d3FF0000000000000;
	fma.rn.f64 	%fd100, %fd99, %fd89, 0d3FF0000000000000;
	{
	.reg .b32 %temp; 
	mov.b64 	{%r14, %temp}, %fd100;
	}
	{
	.reg .b32 %temp; 
	mov.b64 	{%temp, %r15}, %fd100;
	}
	shl.b32 	%r33, %r13, 20;
	add.s32 	%r34, %r33, %r15;
	mov.b64 	%fd108, {%r14, %r34};
	{
	.reg .b32 %temp; 
	mov.b64 	{%temp, %r35}, %fd4;
	}
	mov.b32 	%f2, %r35;
	abs.f32 	%f1, %f2;
	setp.lt.f32 	%p4, %f1, 0f4086232B;
	@%p4 bra 	$L__BB1_7;
	setp.lt.f64 	%p5, %fd4, 0d0000000000000000;
	add.f64 	%fd101, %fd4, 0d7FF0000000000000;
	selp.f64 	%fd108, 0d0000000000000000, %fd101, %p5;
	setp.geu.f32 	%p6, %f1, 0f40874800;
	@%p6 bra 	$L__BB1_7;
	shr.u32 	%r36, %r13, 31;
	add.s32 	%r37, %r13, %r36;
	shr.s32 	%r38, %r37, 1;
	shl.b32 	%r39, %r38, 20;
	add.s32 	%r40, %r15, %r39;
	mov.b64 	%fd102, {%r14, %r40};
	sub.s32 	%r41, %r13, %r38;
	shl.b32 	%r42, %r41, 20;
	add.s32 	%r43, %r42, 1072693248;
	mov.b32 	%r44, 0;
	mov.b64 	%fd103, {%r44, %r43};
	mul.f64 	%fd108, %fd103, %fd102;
$L__BB1_7:
	abs.f64 	%fd104, %fd108;
	setp.eq.f64 	%p7, %fd104, 0d7FF0000000000000;
	fma.rn.f64 	%fd105, %fd108, %fd5, %fd108;
	selp.f64 	%fd106, %fd108, %fd105, %p7;
	st.param.f64 	[func_retval0], %fd106;
	ret;

}


// ===== COMPILED SASS (sm_100) =====

	.target	sm_100

	.elftype	@"ET_EXEC"


//--------------------- .note.nv.tkinfo           --------------------------
	.section	.note.nv.tkinfo,"",@"SHT_NOTE"
	.sectionflags	@"SHF_NOTE_NV_TKINFO"
	.tkinfo
        /*0018*/ 	.word	0x00000002
        /*0030*/ 	.string	""
        /*0030*/ 	.string	"ptxas"
        /*0030*/ 	.string	"Cuda compilation tools, release 13.0, V13.0.88"
        /*0030*/ 	.string	"Build cuda_13.0.r13.0/compiler.36424714_0"
        /*0030*/ 	.string	"-arch sm_100 -m 64 "



//--------------------- .note.nv.cuinfo           --------------------------
	.section	.note.nv.cuinfo,"",@"SHT_NOTE"
	.sectionflags	@"SHF_NOTE_NV_CUINFO"
        /*0018*/ 	.short	0x0002
        /*001a*/ 	.short	0x0064
        /*001c*/ 	.short	0x0082
	.zero		2


//--------------------- .nv.info                  --------------------------
	.section	.nv.info,"",@"SHT_CUDA_INFO"
	.align	4


	//----- nvinfo : EIATTR_REGCOUNT
	.align		4
        /*0000*/ 	.byte	0x04, 0x2f
        /*0002*/ 	.short	(.L_4 - .L_3)
	.align		4
.L_3:
        /*0004*/ 	.word	index@(_Z18mosaic_cuda_doublePiS_PKiS1_S1_iiii)
        /*0008*/ 	.word	0x00000030


	//----- nvinfo : EIATTR_FRAME_SIZE
	.align		4
.L_4:
        /*000c*/ 	.byte	0x04, 0x11
        /*000e*/ 	.short	(.L_6 - .L_5)
	.align		4
.L_5:
        /*0010*/ 	.word	index@($_Z18mosaic_cuda_doublePiS_PKiS1_S1_iiii$__internal_accurate_pow)
        /*0014*/ 	.word	0x00000040


	//----- nvinfo : EIATTR_FRAME_SIZE
	.align		4
.L_6:
        /*0018*/ 	.byte	0x04, 0x11
        /*001a*/ 	.short	(.L_8 - .L_7)
	.align		4
.L_7:
        /*001c*/ 	.word	index@($__internal_0_$__cuda_sm20_div_rn_f64_full)
        /*0020*/ 	.word	0x00000040


	//----- nvinfo : EIATTR_FRAME_SIZE
	.align		4
.L_8:
        /*0024*/ 	.byte	0x04, 0x11
        /*0026*/ 	.short	(.L_10 - .L_9)
	.align		4
.L_9:
        /*0028*/ 	.word	index@(_Z18mosaic_cuda_doublePiS_PKiS1_S1_iiii)
        /*002c*/ 	.word	0x00000040


	//----- nvinfo : EIATTR_MIN_STACK_SIZE
	.align		4
.L_10:
        /*0030*/ 	.byte	0x04, 0x12
        /*0032*/ 	.short	(.L_12 - .L_11)
	.align		4
.L_11:
        /*0034*/ 	.word	index@(_Z18mosaic_cuda_doublePiS_PKiS1_S1_iiii)
        /*0038*/ 	.word	0x00000040
.L_12:


//--------------------- .nv.compat                --------------------------
	.section	.nv.compat,"",@"SHT_CUDA_COMPAT_INFO"
	.align	4
        /*0000*/ 	.byte	0x02, 0x09, 0x00, 0x00, 0x02, 0x02, 0x01, 0x00, 0x02, 0x05, 0x05, 0x00, 0x03, 0x07, 0x01, 0x01
        /*0010*/ 	.byte	0x02, 0x03, 0x00, 0x00, 0x02, 0x06, 0x01, 0x00, 0x04, 0x0b, 0x08, 0x00, 0x01, 0x00, 0x00, 0x00
        /*0020*/ 	.byte	0x00, 0x00, 0x00, 0x00


//--------------------- .nv.info._Z18mosaic_cuda_doublePiS_PKiS1_S1_iiii --------------------------
	.section	.nv.info._Z18mosaic_cuda_doublePiS_PKiS1_S1_iiii,"",@"SHT_CUDA_INFO"
	.sectionflags	@""
	.align	4


	//----- nvinfo : EIATTR_CUDA_API_VERSION
	.align		4
        /*0000*/ 	.byte	0x04, 0x37
        /*0002*/ 	.short	(.L_14 - .L_13)
.L_13:
        /*0004*/ 	.word	0x00000082


	//----- nvinfo : EIATTR_KPARAM_INFO
	.align		4
.L_14:
        /*0008*/ 	.byte	0x04, 0x17
        /*000a*/ 	.short	(.L_16 - .L_15)
.L_15:
        /*000c*/ 	.word	0x00000000
        /*0010*/ 	.short	0x0008
        /*0012*/ 	.short	0x0034
        /*0014*/ 	.byte	0x00, 0xf0, 0x11, 0x00


	//----- nvinfo : EIATTR_KPARAM_INFO
	.align		4
.L_16:
        /*0018*/ 	.byte	0x04, 0x17
        /*001a*/ 	.short	(.L_18 - .L_17)
.L_17:
        /*001c*/ 	.word	0x00000000
        /*0020*/ 	.short	0x0007
        /*0022*/ 	.short	0x0030
        /*0024*/ 	.byte	0x00, 0xf0, 0x11, 0x00


	//----- nvinfo : EIATTR_KPARAM_INFO
	.align		4
.L_18:
        /*0028*/ 	.byte	0x04, 0x17
        /*002a*/ 	.short	(.L_20 - .L_19)
.L_19:
        /*002c*/ 	.word	0x00000000
        /*0030*/ 	.short	0x0006
        /*0032*/ 	.short	0x002c
        /*0034*/ 	.byte	0x00, 0xf0, 0x11, 0x00


	//----- nvinfo : EIATTR_KPARAM_INFO
	.align		4
.L_20:
        /*0038*/ 	.byte	0x04, 0x17
        /*003a*/ 	.short	(.L_22 - .L_21)
.L_21:
        /*003c*/ 	.word	0x00000000
        /*0040*/ 	.short	0x0005
        /*0042*/ 	.short	0x0028
        /*0044*/ 	.byte	0x00, 0xf0, 0x11, 0x00


	//----- nvinfo : EIATTR_KPARAM_INFO
	.align		4
.L_22:
        /*0048*/ 	.byte	0x04, 0x17
        /*004a*/ 	.short	(.L_24 - .L_23)
.L_23:
        /*004c*/ 	.word	0x00000000
        /*0050*/ 	.short	0x0004
        /*0052*/ 	.short	0x0020
        /*0054*/ 	.byte	0x00, 0xf5, 0x21, 0x00


	//----- nvinfo : EIATTR_KPARAM_INFO
	.align		4
.L_24:
        /*0058*/ 	.byte	0x04, 0x17
        /*005a*/ 	.short	(.L_26 - .L_25)
.L_25:
        /*005c*/ 	.word	0x00000000
        /*0060*/ 	.short	0x0003
        /*0062*/ 	.short	0x0018
        /*0064*/ 	.byte	0x00, 0xf5, 0x21, 0x00


	//----- nvinfo : EIATTR_KPARAM_INFO
	.align		4
.L_26:
        /*0068*/ 	.byte	0x04, 0x17
        /*006a*/ 	.short	(.L_28 - .L_27)
.L_27:
        /*006c*/ 	.word	0x00000000
        /*0070*/ 	.short	0x0002
        /*0072*/ 	.short	0x0010
        /*0074*/ 	.byte	0x00, 0xf5, 0x21, 0x00


	//----- nvinfo : EIATTR_KPARAM_INFO
	.align		4
.L_28:
        /*0078*/ 	.byte	0x04, 0x17
        /*007a*/ 	.short	(.L_30 - .L_29)
.L_29:
        /*007c*/ 	.word	0x00000000
        /*0080*/ 	.short	0x0001
        /*0082*/ 	.short	0x0008
        /*0084*/ 	.byte	0x00, 0xf5, 0x21, 0x00


	//----- nvinfo : EIATTR_KPARAM_INFO
	.align		4
.L_30:
        /*0088*/ 	.byte	0x04, 0x17
        /*008a*/ 	.short	(.L_32 - .L_31)
.L_31:
        /*008c*/ 	.word	0x00000000
        /*0090*/ 	.short	0x0000
        /*0092*/ 	.short	0x0000
        /*0094*/ 	.byte	0x00, 0xf5, 0x21, 0x00


	//----- nvinfo : EIATTR_SPARSE_MMA_MASK
	.align		4
.L_32:
        /*0098*/ 	.byte	0x03, 0x50
        /*009a*/ 	.short	0x0000


	//----- nvinfo : EIATTR_MAXREG_COUNT
	.align		4
        /*009c*/ 	.byte	0x03, 0x1b
        /*009e*/ 	.short	0x00ff


	//----- nvinfo : EIATTR_EXTERNS
	.align		4
        /*00a0*/ 	.byte	0x04, 0x0f
        /*00a2*/ 	.short	(.L_34 - .L_33)


	//   ....[0]....
	.align		4
.L_33:
        /*00a4*/ 	.word	index@(vprintf)


	//----- nvinfo : EIATTR_MERCURY_ISA_VERSION
	.align		4
.L_34:
        /*00a8*/ 	.byte	0x03, 0x5f
        /*00aa*/ 	.short	0x0101


	//----- nvinfo : EIATTR_VRC_CTA_INIT_COUNT
	.align		4
        /*00ac*/ 	.byte	0x02, 0x4a
	.zero		1
	.zero		1


	//----- nvinfo : EIATTR_SYSCALL_OFFSETS
	.align		4
        /*00b0*/ 	.byte	0x04, 0x46
        /*00b2*/ 	.short	(.L_36 - .L_35)


	//   ....[0]....
.L_35:
        /*00b4*/ 	.word	0x000003e0


	//   ....[1]....
        /*00b8*/ 	.word	0x000004d0


	//   ....[2]....
        /*00bc*/ 	.word	0x000005b0


	//   ....[3]....
        /*00c0*/ 	.word	0x00000690


	//   ....[4]....
        /*00c4*/ 	.word	0x00000770


	//   ....[5]....
        /*00c8*/ 	.word	0x00000850


	//   ....[6]....
        /*00cc*/ 	.word	0x00000930


	//   ....[7]....
        /*00d0*/ 	.word	0x00000a10


	//   ....[8]....
        /*00d4*/ 	.word	0x00000be0


	//   ....[9]....
        /*00d8*/ 	.word	0x00000cd0


	//   ....[10]....
        /*00dc*/ 	.word	0x00000db0


	//   ....[11]....
        /*00e0*/ 	.word	0x00000e90


	//   ....[12]....
        /*00e4*/ 	.word	0x00001010


	//   ....[13]....
        /*00e8*/ 	.word	0x00001100


	//   ....[14]....
        /*00ec*/ 	.word	0x00001260


	//   ....[15]....
        /*00f0*/ 	.word	0x00001380


	//   ....[16]....
        /*00f4*/ 	.word	0x00002150


	//   ....[17]....
        /*00f8*/ 	.word	0x00002f20


	//   ....[18]....
        /*00fc*/ 	.word	0x00003150


	//----- nvinfo : EIATTR_EXIT_INSTR_OFFSETS
	.align		4
.L_36:
        /*0100*/ 	.byte	0x04, 0x1c
        /*0102*/ 	.short	(.L_38 - .L_37)


	//   ....[0]....
.L_37:
        /*0104*/ 	.word	0x00000130


	//   ....[1]....
        /*0108*/ 	.word	0x00003960


	//----- nvinfo : EIATTR_CRS_STACK_SIZE
	.align		4
.L_38:
        /*010c*/ 	.byte	0x04, 0x1e
        /*010e*/ 	.short	(.L_40 - .L_39)
.L_39:
        /*0110*/ 	.word	0x00000000


	//----- nvinfo : EIATTR_CBANK_PARAM_SIZE
	.align		4
.L_40:
        /*0114*/ 	.byte	0x03, 0x19
        /*0116*/ 	.short	0x0038


	//----- nvinfo : EIATTR_PARAM_CBANK
	.align		4
        /*0118*/ 	.byte	0x04, 0x0a
        /*011a*/ 	.short	(.L_42 - .L_41)
	.align		4
.L_41:
        /*011c*/ 	.word	index@(.nv.constant0._Z18mosaic_cuda_doublePiS_PKiS1_S1_iiii)
        /*0120*/ 	.short	0x0380
        /*0122*/ 	.short	0x0038


	//----- nvinfo : EIATTR_SW_WAR
	.align		4
.L_42:
        /*0124*/ 	.byte	0x04, 0x36
        /*0126*/ 	.short	(.L_44 - .L_43)
.L_43:
        /*0128*/ 	.word	0x00000008
.L_44:


//--------------------- .nv.callgraph             --------------------------
	.section	.nv.callgraph,"",@"SHT_CUDA_CALLGRAPH"
	.align	4
	.sectionentsize	8
	.align		4
        /*0000*/ 	.word	0x00000000
	.align		4
        /*0004*/ 	.word	0xffffffff
	.align		4
        /*0008*/ 	.word	index@(_Z18mosaic_cuda_doublePiS_PKiS1_S1_iiii)
	.align		4
        /*000c*/ 	.word	index@(vprintf)
	.align		4
        /*0010*/ 	.word	0x00000000
	.align		4
        /*0014*/ 	.word	0xfffffffe
	.align		4
        /*0018*/ 	.word	0x00000000
	.align		4
        /*001c*/ 	.word	0xfffffffd
	.align		4
        /*0020*/ 	.word	0x00000000
	.align		4
        /*0024*/ 	.word	0xfffffffc


//--------------------- .nv.constant4             --------------------------
	.section	.nv.constant4,"a",@progbits
	.align	8
	.align		8
.nv.constant4:
        /*0000*/ 	.dword	vprintf
	.align		8
        /*0008*/ 	.dword	$str
	.align		8
        /*0010*/ 	.dword	$str$1
	.align		8
        /*0018*/ 	.dword	$str$2


//--------------------- .text._Z18mosaic_cuda_doublePiS_PKiS1_S1_iiii --------------------------
	.section	.text._Z18mosaic_cuda_doublePiS_PKiS1_S1_iiii,"ax",@progbits
	.align	128
        .global         _Z18mosaic_cuda_doublePiS_PKiS1_S1_iiii
        .type           _Z18mosaic_cuda_doublePiS_PKiS1_S1_iiii,@function
        .size           _Z18mosaic_cuda_doublePiS_PKiS1_S1_iiii,(.L_x_67 - _Z18mosaic_cuda_doublePiS_PKiS1_S1_iiii)
        .other          _Z18mosaic_cuda_doublePiS_PKiS1_S1_iiii,@"STO_CUDA_ENTRY STV_DEFAULT"
_Z18mosaic_cuda_doublePiS_PKiS1_S1_iiii:
.text._Z18mosaic_cuda_doublePiS_PKiS1_S1_iiii:
[----:B------:R-:W0:Y:S01]  /*0000*/  LDC R1, c[0x0][0x37c] ;  /* 0x0000df00ff017b82 */ /* 0x000e220000000800 */
[----:B------:R-:W1:Y:S07]  /*0010*/  S2R R0, SR_TID.X ;  /* 0x0000000000007919 */ /* 0x000e6e0000002100 */
[----:B------:R-:W1:Y:S01]  /*0020*/  S2UR UR38, SR_CTAID.X ;  /* 0x00000000002679c3 */ /* 0x000e620000002500 */
[----:B------:R-:W2:Y:S01]  /*0030*/  LDCU UR39, c[0x0][0x3ac] ;  /* 0x00007580ff2777ac */ /* 0x000ea20008000800 */
[----:B0-----:R-:W-:Y:S01]  /*0040*/  VIADD R1, R1, 0xffffffc0 ;  /* 0xffffffc001017836 */ /* 0x001fe20000000000 */
[----:B------:R-:W0:Y:S01]  /*0050*/  S2R R30, SR_TID.Y ;  /* 0x00000000001e7919 */ /* 0x000e220000002200 */
[----:B------:R-:W3:Y:S04]  /*0060*/  LDCU UR4, c[0x0][0x2f8] ;  /* 0x00005f00ff0477ac */ /* 0x000ee80008000800 */
[----:B------:R-:W1:Y:S08]  /*0070*/  LDC.64 R32, c[0x0][0x3b0] ;  /* 0x0000ec00ff207b82 */ /* 0x000e700000000a00 */
[----:B------:R-:W0:Y:S01]  /*0080*/  S2UR UR5, SR_CTAID.Y ;  /* 0x00000000000579c3 */ /* 0x000e220000002600 */
[----:B---3--:R-:W-:Y:S01]  /*0090*/  IADD3 R2, P1, PT, R1, UR4, RZ ;  /* 0x0000000401027c10 */ /* 0x008fe2000ff3e0ff */
[----:B-1----:R-:W-:-:S02]  /*00a0*/  IMAD R29, R33, UR38, R0 ;  /* 0x00000026211d7c24 */ /* 0x002fc4000f8e0200 */
[----:B--2---:R-:W-:Y:S02]  /*00b0*/  IMAD R32, R32, UR39, RZ ;  /* 0x0000002720207c24 */ /* 0x004fe4000f8e02ff */
[----:B------:R-:W-:Y:S02]  /*00c0*/  IMAD R31, R29, UR39, RZ ;  /* 0x000000271d1f7c24 */ /* 0x000fe4000f8e02ff */
[----:B0-----:R-:W-:Y:S01]  /*00d0*/  IMAD R30, R33, UR5, R30 ;  /* 0x00000005211e7c24 */ /* 0x001fe2000f8e021e */
[----:B------:R-:W0:Y:S03]  /*00e0*/  LDCU UR5, c[0x0][0x2fc] ;  /* 0x00005f80ff0577ac */ /* 0x000e260008000800 */
[----:B------:R-:W-:-:S05]  /*00f0*/  IMAD R34, R30, UR39, RZ ;  /* 0x000000271e227c24 */ /* 0x000fca000f8e02ff */
[----:B------:R-:W-:-:S04]  /*0100*/  VIMNMX R3, PT, PT, R31, R34, !PT ;  /* 0x000000221f037248 */ /* 0x000fc80007fe0100 */
[----:B------:R-:W-:Y:S01]  /*0110*/  ISETP.GE.AND P0, PT, R3, R32, PT ;  /* 0x000000200300720c */ /* 0x000fe20003f06270 */
[----:B0-----:R-:W-:-:S12]  /*0120*/  IMAD.X R26, RZ, RZ, UR5, P1 ;  /* 0x00000005ff1a7e24 */ /* 0x001fd800088e06ff */
[----:B------:R-:W-:Y:S05]  /*0130*/  @P0 EXIT ;  /* 0x000000000000094d */ /* 0x000fea0003800000 */
[----:B------:R-:W-:Y:S01]  /*0140*/  UISETP.GE.AND UP0, UPT, UR39, 0x1, UPT ;  /* 0x000000012700788c */ /* 0x000fe2000bf06270 */
[----:B------:R-:W-:Y:S02]  /*0150*/  IADD3 R25, P0, PT, R2, 0x10, RZ ;  /* 0x0000001002197810 */ /* 0x000fe40007f1e0ff */
[----:B------:R-:W-:Y:S01]  /*0160*/  CS2R R22, SRZ ;  /* 0x0000000000167805 */ /* 0x000fe2000001ff00 */
[----:B------:R-:W0:Y:S01]  /*0170*/  LDCU.64 UR36, c[0x0][0x358] ;  /* 0x00006b00ff2477ac */ /* 0x000e220008000a00 */
[----:B------:R-:W-:-:S04]  /*0180*/  IADD3.X R24, PT, PT, RZ, R26, RZ, P0, !PT ;  /* 0x0000001aff187210 */ /* 0x000fc800007fe4ff */
[----:B------:R-:W-:Y:S05]  /*0190*/  BRA.U !UP0, `(.L_x_0) ;  /* 0x0000001108407547 */ /* 0x000fea000b800000 */
[----:B------:R-:W-:Y:S01]  /*01a0*/  BSSY.RECONVERGENT B7, `(.L_x_0) ;  /* 0x000010f000077945 */ /* 0x000fe20003800200 */
[----:B------:R-:W-:Y:S01]  /*01b0*/  IMAD.MOV.U32 R28, RZ, RZ, RZ ;  /* 0x000000ffff1c7224 */ /* 0x000fe200078e00ff */
[----:B------:R-:W-:Y:S01]  /*01c0*/  CS2R R22, SRZ ;  /* 0x0000000000167805 */ /* 0x000fe2000001ff00 */
[----:B------:R-:W-:-:S12]  /*01d0*/  ULOP3.LUT UR40, UR39, 0x7ffffff8, URZ, 0xc0, !UPT ;  /* 0x7ffffff827287892 */ /* 0x000fd8000f8ec0ff */
.L_x_21:
[----:B------:R-:W1:Y:S01]  /*01e0*/  LDCU UR4, c[0x0][0x3ac] ;  /* 0x00007580ff0477ac */ /* 0x000e620008000800 */
[----:B------:R-:W-:Y:S01]  /*01f0*/  IMAD.IADD R27, R31, 0x1, R28 ;  /* 0x000000011f1b7824 */ /* 0x000fe200078e021c */
[----:B------:R-:W-:Y:S01]  /*0200*/  IADD3 R28, PT, PT, R28, 0x1, RZ ;  /* 0x000000011c1c7810 */ /* 0x000fe20007ffe0ff */
[----:B------:R-:W-:Y:S01]  /*0210*/  IMAD.MOV.U32 R19, RZ, RZ, RZ ;  /* 0x000000ffff137224 */ /* 0x000fe200078e00ff */
[----:B-1----:R-:W-:Y:S02]  /*0220*/  UISETP.GE.U32.AND UP0, UPT, UR4, 0x8, UPT ;  /* 0x000000080400788c */ /* 0x002fe4000bf06070 */
[----:B------:R-:W-:-:S04]  /*0230*/  ISETP.NE.AND P0, PT, R28, UR4, PT ;  /* 0x000000041c007c0c */ /* 0x000fc8000bf05270 */
[----:B------:R-:W-:-:S03]  /*0240*/  P2R R35, PR, RZ, 0x1 ;  /* 0x00000001ff237803 */ /* 0x000fc60000000000 */
[----:B------:R-:W-:Y:S06]  /*0250*/  BRA.U !UP0, `(.L_x_1) ;  /* 0x0000000908007547 */ /* 0x000fec000b800000 */
[----:B------:R-:W-:Y:S01]  /*0260*/  BSSY.RECONVERGENT B6, `(.L_x_2) ;  /* 0x000007e000067945 */ /* 0x000fe20003800200 */
[----:B------:R-:W-:-:S07]  /*0270*/  IMAD.MOV.U32 R19, RZ, RZ, RZ ;  /* 0x000000ffff137224 */ /* 0x000fce00078e00ff */
.L_x_11:
[----:B------:R-:W1:Y:S01]  /*0280*/  LDC.64 R16, c[0x0][0x388] ;  /* 0x0000e200ff107b82 */ /* 0x000e620000000a00 */
[----:B------:R-:W-:Y:S01]  /*0290*/  IADD3 R0, PT, PT, R34, R19, RZ ;  /* 0x0000001322007210 */ /* 0x000fe20007ffe0ff */
[----:B------:R-:W2:Y:S04]  /*02a0*/  LDCU.64 UR4, c[0x4][0x8] ;  /* 0x01000100ff0477ac */ /* 0x000ea80008000a00 */
[----:B------:R-:W-:-:S04]  /*02b0*/  IMAD R3, R32, R0, R27 ;  /* 0x0000000020037224 */ /* 0x000fc800078e021b */
[----:B-1----:R-:W-:-:S05]  /*02c0*/  IMAD.WIDE R16, R3, 0x4, R16 ;  /* 0x0000000403107825 */ /* 0x002fca00078e0210 */
[----:B0-----:R-:W3:Y:S01]  /*02d0*/  LDG.E R0, desc[UR36][R16.64] ;  /* 0x0000002410007981 */ /* 0x001ee2000c1e1900 */
[----:B------:R-:W-:Y:S01]  /*02e0*/  MOV R8, 0x0 ;  /* 0x0000000000087802 */ /* 0x000fe20000000f00 */
[----:B------:R-:W-:Y:S01]  /*02f0*/  VIADD R19, R19, 0x8 ;  /* 0x0000000813137836 */ /* 0x000fe20000000000 */
[----:B------:R-:W-:-:S04]  /*0300*/  IADD3 R25, P0, PT, R2, 0x10, RZ ;  /* 0x0000001002197810 */ /* 0x000fc80007f1e0ff */
[----:B------:R-:W0:Y:S01]  /*0310*/  LDC.64 R8, c[0x4][R8] ;  /* 0x0100000008087b82 */ /* 0x000e220000000a00 */
[----:B------:R-:W-:Y:S01]  /*0320*/  IMAD.X R24, RZ, RZ, R26, P0 ;  /* 0x000000ffff187224 */ /* 0x000fe200000e061a */
[----:B------:R-:W-:Y:S01]  /*0330*/  ISETP.NE.AND P1, PT, R19, UR40, PT ;  /* 0x0000002813007c0c */ /* 0x000fe2000bf25270 */
[----:B------:R-:W-:-:S03]  /*0340*/  IMAD.MOV.U32 R6, RZ, RZ, R25 ;  /* 0x000000ffff067224 */ /* 0x000fc600078e0019 */
[----:B------:R-:W-:Y:S02]  /*0350*/  P2R R33, PR, RZ, 0x2 ;  /* 0x00000002ff217803 */ /* 0x000fe40000000000 */
[----:B------:R-:W-:Y:S01]  /*0360*/  MOV R7, R24 ;  /* 0x0000001800077202 */ /* 0x000fe20000000f00 */
[----:B---3--:R-:W1:Y:S01]  /*0370*/  I2F.F64 R4, R0 ;  /* 0x0000000000047312 */ /* 0x008e620000201c00 */
[----:B------:R3:W-:Y:S01]  /*0380*/  STL [R1+0x10], R0 ;  /* 0x0000100001007387 */ /* 0x0007e20000100800 */
[----:B-1----:R-:W-:Y:S01]  /*0390*/  DADD R22, R4, R22 ;  /* 0x0000000004167229 */ /* 0x002fe20000000016 */
[----:B--2---:R-:W-:Y:S01]  /*03a0*/  MOV R4, UR4 ;  /* 0x0000000400047c02 */ /* 0x004fe20008000f00 */
[----:B------:R-:W-:-:S05]  /*03b0*/  IMAD.U32 R5, RZ, RZ, UR5 ;  /* 0x00000005ff057e24 */ /* 0x000fca000f8e00ff */
[----:B0-----:R3:W-:Y:S04]  /*03c0*/  STL.64 [R1+0x18], R22 ;  /* 0x0000181601007387 */ /* 0x0017e80000100a00 */
[----:B------:R-:W-:-:S07]  /*03d0*/  LEPC R20, `(.L_x_3) ;  /* 0x000000001014794e */ /* 0x000fce0000000000 */
[----:B---3--:R-:W-:Y:S05]  /*03e0*/  CALL.ABS.NOINC R8 ;  /* 0x0000000008007343 */ /* 0x008fea0003c00000 */
.L_x_3:
[----:B------:R-:W-:Y:S01]  /*03f0*/  IMAD.WIDE R16, R32, 0x4, R16 ;  /* 0x0000000420107825 */ /* 0x000fe200078e0210 */
[----:B------:R-:W-:Y:S01]  /*0400*/  MOV R18, 0x0 ;  /* 0x0000000000127802 */ /* 0x000fe20000000f00 */
[----:B------:R-:W0:Y:S03]  /*0410*/  LDCU.64 UR4, c[0x4][0x8] ;  /* 0x01000100ff0477ac */ /* 0x000e260008000a00 */
[----:B------:R-:W2:Y:S01]  /*0420*/  LDG.E R0, desc[UR36][R16.64] ;  /* 0x0000002410007981 */ /* 0x000ea2000c1e1900 */
[----:B------:R1:W3:Y:S01]  /*0430*/  LDC.64 R8, c[0x4][R18] ;  /* 0x0100000012087b82 */ /* 0x0002e20000000a00 */
[----:B------:R-:W-:Y:S01]  /*0440*/  MOV R6, R25 ;  /* 0x0000001900067202 */ /* 0x000fe20000000f00 */
[----:B------:R-:W-:Y:S01]  /*0450*/  IMAD.MOV.U32 R7, RZ, RZ, R24 ;  /* 0x000000ffff077224 */ /* 0x000fe200078e0018 */
[----:B--2---:R-:W2:Y:S01]  /*0460*/  I2F.F64 R4, R0 ;  /* 0x0000000000047312 */ /* 0x004ea20000201c00 */
[----:B------:R1:W-:Y:S01]  /*0470*/  STL [R1+0x10], R0 ;  /* 0x0000100001007387 */ /* 0x0003e20000100800 */
[----:B--2---:R-:W-:Y:S01]  /*0480*/  DADD R22, R22, R4 ;  /* 0x0000000016167229 */ /* 0x004fe20000000004 */
[----:B0-----:R-:W-:-:S02]  /*0490*/  IMAD.U32 R4, RZ, RZ, UR4 ;  /* 0x00000004ff047e24 */ /* 0x001fc4000f8e00ff */
[----:B------:R-:W-:-:S04]  /*04a0*/  IMAD.U32 R5, RZ, RZ, UR5 ;  /* 0x00000005ff057e24 */ /* 0x000fc8000f8e00ff */
[----:B---3--:R1:W-:Y:S04]  /*04b0*/  STL.64 [R1+0x18], R22 ;  /* 0x0000181601007387 */ /* 0x0083e80000100a00 */
[----:B------:R-:W-:-:S07]  /*04c0*/  LEPC R20, `(.L_x_4) ;  /* 0x000000001014794e */ /* 0x000fce0000000000 */
[----:B-1----:R-:W-:Y:S05]  /*04d0*/  CALL.ABS.NOINC R8 ;  /* 0x0000000008007343 */ /* 0x002fea0003c00000 */
.L_x_4:
[----:B------:R-:W-:Y:S01]  /*04e0*/  IMAD.WIDE R16, R32, 0x4, R16 ;  /* 0x0000000420107825 */ /* 0x000fe200078e0210 */
[----:B------:R-:W0:Y:S04]  /*04f0*/  LDCU.64 UR4, c[0x4][0x8] ;  /* 0x01000100ff0477ac */ /* 0x000e280008000a00 */
[----:B------:R-:W2:Y:S01]  /*0500*/  LDG.E R0, desc[UR36][R16.64] ;  /* 0x0000002410007981 */ /* 0x000ea2000c1e1900 */
[----:B------:R1:W3:Y:S01]  /*0510*/  LDC.64 R8, c[0x4][R18] ;  /* 0x0100000012087b82 */ /* 0x0002e20000000a00 */
[----:B------:R-:W-:Y:S02]  /*0520*/  IMAD.MOV.U32 R6, RZ, RZ, R25 ;  /* 0x000000ffff067224 */ /* 0x000fe400078e0019 */
[----:B------:R-:W-:Y:S01]  /*0530*/  IMAD.MOV.U32 R7, RZ, RZ, R24 ;  /* 0x000000ffff077224 */ /* 0x000fe200078e0018 */
[----:B--2---:R-:W2:Y:S01]  /*0540*/  I2F.F64 R4, R0 ;  /* 0x0000000000047312 */ /* 0x004ea20000201c00 */
[----:B------:R1:W-:Y:S01]  /*0550*/  STL [R1+0x10], R0 ;  /* 0x0000100001007387 */ /* 0x0003e20000100800 */
[----:B--2---:R-:W-:Y:S01]  /*0560*/  DADD R22, R22, R4 ;  /* 0x0000000016167229 */ /* 0x004fe20000000004 */
[----:B0-----:R-:W-:Y:S01]  /*0570*/  IMAD.U32 R4, RZ, RZ, UR4 ;  /* 0x00000004ff047e24 */ /* 0x001fe2000f8e00ff */
[----:B------:R-:W-:-:S05]  /*0580*/  MOV R5, UR5 ;  /* 0x0000000500057c02 */ /* 0x000fca0008000f00 */
[----:B---3--:R1:W-:Y:S04]  /*0590*/  STL.64 [R1+0x18], R22 ;  /* 0x0000181601007387 */ /* 0x0083e80000100a00 */
[----:B------:R-:W-:-:S07]  /*05a0*/  LEPC R20, `(.L_x_5) ;  /* 0x000000001014794e */ /* 0x000fce0000000000 */
[----:B-1----:R-:W-:Y:S05]  /*05b0*/  CALL.ABS.NOINC R8 ;  /* 0x0000000008007343 */ /* 0x002fea0003c00000 */
.L_x_5:
[----:B------:R-:W-:Y:S01]  /*05c0*/  IMAD.WIDE R16, R32, 0x4, R16 ;  /* 0x0000000420107825 */ /* 0x000fe200078e0210 */
[----:B------:R-:W0:Y:S04]  /*05d0*/  LDCU.64 UR4, c[0x4][0x8] ;  /* 0x01000100ff0477ac */ /* 0x000e280008000a00 */
[----:B------:R-:W2:Y:S01]  /*05e0*/  LDG.E R0, desc[UR36][R16.64] ;  /* 0x0000002410007981 */ /* 0x000ea2000c1e1900 */
[----:B------:R1:W3:Y:S01]  /*05f0*/  LDC.64 R8, c[0x4][R18] ;  /* 0x0100000012087b82 */ /* 0x0002e20000000a00 */
[----:B------:R-:W-:Y:S01]  /*0600*/  IMAD.MOV.U32 R6, RZ, RZ, R25 ;  /* 0x000000ffff067224 */ /* 0x000fe200078e0019 */
[----:B------:R-:W-:Y:S01]  /*0610*/  MOV R7, R24 ;  /* 0x0000001800077202 */ /* 0x000fe20000000f00 */
[----:B--2---:R-:W2:Y:S01]  /*0620*/  I2F.F64 R4, R0 ;  /* 0x0000000000047312 */ /* 0x004ea20000201c00 */
[----:B------:R1:W-:Y:S01]  /*0630*/  STL [R1+0x10], R0 ;  /* 0x0000100001007387 */ /* 0x0003e20000100800 */
[----:B--2---:R-:W-:Y:S01]  /*0640*/  DADD R22, R22, R4 ;  /* 0x0000000016167229 */ /* 0x004fe20000000004 */
[----:B0-----:R-:W-:Y:S01]  /*0650*/  MOV R4, UR4 ;  /* 0x0000000400047c02 */ /* 0x001fe20008000f00 */
[----:B------:R-:W-:-:S05]  /*0660*/  IMAD.U32 R5, RZ, RZ, UR5 ;  /* 0x00000005ff057e24 */ /* 0x000fca000f8e00ff */
[----:B---3--:R1:W-:Y:S04]  /*0670*/  STL.64 [R1+0x18], R22 ;  /* 0x0000181601007387 */ /* 0x0083e80000100a00 */
[----:B------:R-:W-:-:S07]  /*0680*/  LEPC R20, `(.L_x_6) ;  /* 0x000000001014794e */ /* 0x000fce0000000000 */
[----:B-1----:R-:W-:Y:S05]  /*0690*/  CALL.ABS.NOINC R8 ;  /* 0x0000000008007343 */ /* 0x002fea0003c00000 */
.L_x_6:
[----:B------:R-:W-:Y:S01]  /*06a0*/  IMAD.WIDE R16, R32, 0x4, R16 ;  /* 0x0000000420107825 */ /* 0x000fe200078e0210 */
[----:B------:R-:W0:Y:S04]  /*06b0*/  LDCU.64 UR4, c[0x4][0x8] ;  /* 0x01000100ff0477ac */ /* 0x000e280008000a00 */
        /* <DEDUP_REMOVED lines=12> */
.L_x_7:
        /* <DEDUP_REMOVED lines=14> */
.L_x_8:
        /* <DEDUP_REMOVED lines=14> */
.L_x_9:
[----:B------:R-:W-:Y:S01]  /*0940*/  IMAD.WIDE R16, R32, 0x4, R16 ;  /* 0x0000000420107825 */ /* 0x000fe200078e0210 */
[----:B------:R-:W0:Y:S05]  /*0950*/  LDCU.64 UR4, c[0x4][0x8] ;  /* 0x01000100ff0477ac */ /* 0x000e2a0008000a00 */
        /* <DEDUP_REMOVED lines=12> */
.L_x_10:
[----:B------:R-:W-:-:S13]  /*0a20*/  ISETP.NE.AND P6, PT, R33, RZ, PT ;  /* 0x000000ff2100720c */ /* 0x000fda0003fc5270 */
[----:B------:R-:W-:Y:S05]  /*0a30*/  @P6 BRA `(.L_x_11) ;  /* 0xfffffff800106947 */ /* 0x000fea000383ffff */
[----:B------:R-:W-:Y:S05]  /*0a40*/  BSYNC.RECONVERGENT B6 ;  /* 0x0000000000067941 */ /* 0x000fea0003800200 */
.L_x_2:
[----:B------:R-:W-:-:S07]  /*0a50*/  IMAD.U32 R19, RZ, RZ, UR40 ;  /* 0x00000028ff137e24 */ /* 0x000fce000f8e00ff */
.L_x_1:
[----:B------:R-:W1:Y:S02]  /*0a60*/  LDC R18, c[0x0][0x3ac] ;  /* 0x0000eb00ff127b82 */ /* 0x000e640000000800 */
[----:B-1----:R-:W-:-:S04]  /*0a70*/  LOP3.LUT R0, R18, 0x7, RZ, 0xc0, !PT ;  /* 0x0000000712007812 */ /* 0x002fc800078ec0ff */
[----:B------:R-:W-:-:S13]  /*0a80*/  ISETP.NE.AND P0, PT, R0, RZ, PT ;  /* 0x000000ff0000720c */ /* 0x000fda0003f05270 */
[----:B------:R-:W-:Y:S05]  /*0a90*/  @!P0 BRA `(.L_x_12) ;  /* 0x0000000400f48947 */ /* 0x000fea0003800000 */
[----:B------:R-:W-:-:S04]  /*0aa0*/  IADD3 R0, PT, PT, R0, -0x1, RZ ;  /* 0xffffffff00007810 */ /* 0x000fc80007ffe0ff */
[----:B------:R-:W-:-:S13]  /*0ab0*/  ISETP.GE.U32.AND P0, PT, R0, 0x3, PT ;  /* 0x000000030000780c */ /* 0x000fda0003f06070 */
[----:B------:R-:W-:Y:S05]  /*0ac0*/  @!P0 BRA `(.L_x_13) ;  /* 0x0000000000f88947 */ /* 0x000fea0003800000 */
[----:B------:R-:W1:Y:S01]  /*0ad0*/  LDC.64 R16, c[0x0][0x388] ;  /* 0x0000e200ff107b82 */ /* 0x000e620000000a00 */
[----:B------:R-:W-:Y:S01]  /*0ae0*/  IMAD.IADD R0, R34, 0x1, R19 ;  /* 0x0000000122007824 */ /* 0x000fe200078e0213 */
[----:B------:R-:W-:Y:S01]  /*0af0*/  MOV R8, 0x0 ;  /* 0x0000000000087802 */ /* 0x000fe20000000f00 */
[----:B------:R-:W2:Y:S02]  /*0b00*/  LDCU.64 UR4, c[0x4][0x8] ;  /* 0x01000100ff0477ac */ /* 0x000ea40008000a00 */
[----:B------:R-:W-:-:S04]  /*0b10*/  IMAD R3, R32, R0, R27 ;  /* 0x0000000020037224 */ /* 0x000fc800078e021b */
[----:B-1----:R-:W-:-:S05]  /*0b20*/  IMAD.WIDE R16, R3, 0x4, R16 ;  /* 0x0000000403107825 */ /* 0x002fca00078e0210 */
[----:B0-----:R-:W3:Y:S01]  /*0b30*/  LDG.E R0, desc[UR36][R16.64] ;  /* 0x0000002410007981 */ /* 0x001ee2000c1e1900 */
[----:B------:R-:W0:Y:S01]  /*0b40*/  LDC.64 R8, c[0x4][R8] ;  /* 0x0100000008087b82 */ /* 0x000e220000000a00 */
[----:B------:R-:W-:Y:S02]  /*0b50*/  IMAD.MOV.U32 R6, RZ, RZ, R25 ;  /* 0x000000ffff067224 */ /* 0x000fe400078e0019 */
[----:B------:R-:W-:Y:S01]  /*0b60*/  IMAD.MOV.U32 R7, RZ, RZ, R24 ;  /* 0x000000ffff077224 */ /* 0x000fe200078e0018 */
[----:B---3--:R-:W1:Y:S01]  /*0b70*/  I2F.F64 R4, R0 ;  /* 0x0000000000047312 */ /* 0x008e620000201c00 */
[----:B------:R3:W-:Y:S01]  /*0b80*/  STL [R1+0x10], R0 ;  /* 0x0000100001007387 */ /* 0x0007e20000100800 */
[----:B-1----:R-:W-:Y:S01]  /*0b90*/  DADD R22, R22, R4 ;  /* 0x0000000016167229 */ /* 0x002fe20000000004 */
[----:B--2---:R-:W-:Y:S01]  /*0ba0*/  IMAD.U32 R4, RZ, RZ, UR4 ;  /* 0x00000004ff047e24 */ /* 0x004fe2000f8e00ff */
[----:B------:R-:W-:-:S05]  /*0bb0*/  MOV R5, UR5 ;  /* 0x0000000500057c02 */ /* 0x000fca0008000f00 */
[----:B0-----:R3:W-:Y:S04]  /*0bc0*/  STL.64 [R1+0x18], R22 ;  /* 0x0000181601007387 */ /* 0x0017e80000100a00 */
[----:B------:R-:W-:-:S07]  /*0bd0*/  LEPC R20, `(.L_x_14) ;  /* 0x000000001014794e */ /* 0x000fce0000000000 */
[----:B---3--:R-:W-:Y:S05]  /*0be0*/  CALL.ABS.NOINC R8 ;  /* 0x0000000008007343 */ /* 0x008fea0003c00000 */
.L_x_14:
[----:B------:R-:W-:Y:S01]  /*0bf0*/  IMAD.WIDE R16, R32, 0x4, R16 ;  /* 0x0000000420107825 */ /* 0x000fe200078e0210 */
[----:B------:R-:W-:Y:S01]  /*0c00*/  MOV R33, 0x0 ;  /* 0x0000000000217802 */ /* 0x000fe20000000f00 */
[----:B------:R-:W0:Y:S03]  /*0c10*/  LDCU.64 UR4, c[0x4][0x8] ;  /* 0x01000100ff0477ac */ /* 0x000e260008000a00 */
        /* <DEDUP_REMOVED lines=12> */
.L_x_15:
        /* <DEDUP_REMOVED lines=14> */
.L_x_16:
[----:B------:R-:W-:Y:S01]  /*0dc0*/  IMAD.WIDE R16, R32, 0x4, R16 ;  /* 0x0000000420107825 */ /* 0x000fe200078e0210 */
[----:B------:R-:W0:Y:S05]  /*0dd0*/  LDCU.64 UR4, c[0x4][0x8] ;  /* 0x01000100ff0477ac */ /* 0x000e2a0008000a00 */
        /* <DEDUP_REMOVED lines=12> */
.L_x_17:
[----:B------:R-:W-:-:S07]  /*0ea0*/  IADD3 R19, PT, PT, R19, 0x4, RZ ;  /* 0x0000000413137810 */ /* 0x000fce0007ffe0ff */
.L_x_13:
[----:B------:R-:W-:-:S04]  /*0eb0*/  LOP3.LUT R18, R18, 0x3, RZ, 0xc0, !PT ;  /* 0x0000000312127812 */ /* 0x000fc800078ec0ff */
[----:B------:R-:W-:-:S13]  /*0ec0*/  ISETP.NE.AND P0, PT, R18, RZ, PT ;  /* 0x000000ff1200720c */ /* 0x000fda0003f05270 */
[----:B------:R-:W-:Y:S05]  /*0ed0*/  @!P0 BRA `(.L_x_12) ;  /* 0x0000000000e48947 */ /* 0x000fea0003800000 */
[----:B------:R-:W-:-:S13]  /*0ee0*/  ISETP.NE.AND P0, PT, R18, 0x1, PT ;  /* 0x000000011200780c */ /* 0x000fda0003f05270 */
        /* <DEDUP_REMOVED lines=19> */
.L_x_19:
[----:B------:R-:W-:Y:S01]  /*1020*/  IMAD.WIDE R16, R32, 0x4, R16 ;  /* 0x0000000420107825 */ /* 0x000fe200078e0210 */
[----:B------:R-:W-:Y:S01]  /*1030*/  MOV R8, 0x0 ;  /* 0x0000000000087802 */ /* 0x000fe20000000f00 */
[----:B------:R-:W0:Y:S04]  /*1040*/  LDCU.64 UR4, c[0x4][0x8] ;  /* 0x01000100ff0477ac */ /* 0x000e280008000a00 */
[----:B------:R-:W2:Y:S01]  /*1050*/  LDG.E R16, desc[UR36][R16.64] ;  /* 0x0000002410107981 */ /* 0x000ea2000c1e1900 */
[----:B------:R-:W1:Y:S01]  /*1060*/  LDC.64 R8, c[0x4][R8] ;  /* 0x0100000008087b82 */ /* 0x000e620000000a00 */
[----:B------:R-:W-:Y:S01]  /*1070*/  IMAD.MOV.U32 R6, RZ, RZ, R25 ;  /* 0x000000ffff067224 */ /* 0x000fe200078e0019 */
[----:B------:R-:W-:Y:S01]  /*1080*/  MOV R7, R24 ;  /* 0x0000001800077202 */ /* 0x000fe20000000f00 */
[----:B--2---:R-:W2:Y:S01]  /*1090*/  I2F.F64 R4, R16 ;  /* 0x0000001000047312 */ /* 0x004ea20000201c00 */
[----:B------:R3:W-:Y:S01]  /*10a0*/  STL [R1+0x10], R16 ;  /* 0x0000101001007387 */ /* 0x0007e20000100800 */
[----:B--2---:R-:W-:Y:S01]  /*10b0*/  DADD R22, R22, R4 ;  /* 0x0000000016167229 */ /* 0x004fe20000000004 */
[----:B0-----:R-:W-:Y:S01]  /*10c0*/  MOV R4, UR4 ;  /* 0x0000000400047c02 */ /* 0x001fe20008000f00 */
[----:B------:R-:W-:-:S05]  /*10d0*/  IMAD.U32 R5, RZ, RZ, UR5 ;  /* 0x00000005ff057e24 */ /* 0x000fca000f8e00ff */
[----:B-1----:R3:W-:Y:S04]  /*10e0*/  STL.64 [R1+0x18], R22 ;  /* 0x0000181601007387 */ /* 0x0027e80000100a00 */
[----:B------:R-:W-:-:S07]  /*10f0*/  LEPC R20, `(.L_x_20) ;  /* 0x000000001014794e */ /* 0x000fce0000000000 */
[----:B---3--:R-:W-:Y:S05]  /*1100*/  CALL.ABS.NOINC R8 ;  /* 0x0000000008007343 */ /* 0x008fea0003c00000 */
.L_x_20:
[----:B------:R-:W-:-:S07]  /*1110*/  VIADD R19, R19, 0x2 ;  /* 0x0000000213137836 */ /* 0x000fce0000000000 */
.L_x_18:
[----:B------:R-:W1:Y:S02]  /*1120*/  LDCU UR4, c[0x0][0x3ac] ;  /* 0x00007580ff0477ac */ /* 0x000e640008000800 */
[----:B-1----:R-:W-:-:S09]  /*1130*/  ULOP3.LUT UP0, URZ, UR4, 0x1, URZ, 0xc0, !UPT ;  /* 0x0000000104ff7892 */ /* 0x002fd2000f80c0ff */
[----:B------:R-:W-:Y:S05]  /*1140*/  BRA.U !UP0, `(.L_x_12) ;  /* 0x0000000108487547 */ /* 0x000fea000b800000 */
[----:B------:R-:W1:Y:S01]  /*1150*/  LDC.64 R8, c[0x0][0x388] ;  /* 0x0000e200ff087b82 */ /* 0x000e620000000a00 */
[----:B------:R-:W-:Y:S01]  /*1160*/  IMAD.IADD R19, R34, 0x1, R19 ;  /* 0x0000000122137824 */ /* 0x000fe200078e0213 */
[----:B------:R-:W-:Y:S01]  /*1170*/  MOV R0, 0x0 ;  /* 0x0000000000007802 */ /* 0x000fe20000000f00 */
[----:B------:R-:W2:Y:S02]  /*1180*/  LDCU.64 UR4, c[0x4][0x8] ;  /* 0x01000100ff0477ac */ /* 0x000ea40008000a00 */
[----:B------:R-:W-:-:S04]  /*1190*/  IMAD R19, R32, R19, R27 ;  /* 0x0000001320137224 */ /* 0x000fc800078e021b */
[----:B-1----:R-:W-:-:S06]  /*11a0*/  IMAD.WIDE R8, R19, 0x4, R8 ;  /* 0x0000000413087825 */ /* 0x002fcc00078e0208 */
[----:B0-----:R-:W3:Y:S01]  /*11b0*/  LDG.E R8, desc[UR36][R8.64] ;  /* 0x0000002408087981 */ /* 0x001ee2000c1e1900 */
[----:B------:R0:W1:Y:S01]  /*11c0*/  LDC.64 R10, c[0x4][R0] ;  /* 0x01000000000a7b82 */ /* 0x0000620000000a00 */
[----:B------:R-:W-:Y:S01]  /*11d0*/  IMAD.MOV.U32 R6, RZ, RZ, R25 ;  /* 0x000000ffff067224 */ /* 0x000fe200078e0019 */
[----:B------:R-:W-:Y:S01]  /*11e0*/  MOV R7, R24 ;  /* 0x0000001800077202 */ /* 0x000fe20000000f00 */
[----:B---3--:R-:W3:Y:S01]  /*11f0*/  I2F.F64 R4, R8 ;  /* 0x0000000800047312 */ /* 0x008ee20000201c00 */
[----:B------:R0:W-:Y:S01]  /*1200*/  STL [R1+0x10], R8 ;  /* 0x0000100801007387 */ /* 0x0001e20000100800 */
[----:B---3--:R-:W-:Y:S01]  /*1210*/  DADD R22, R22, R4 ;  /* 0x0000000016167229 */ /* 0x008fe20000000004 */
[----:B--2---:R-:W-:Y:S01]  /*1220*/  MOV R4, UR4 ;  /* 0x0000000400047c02 */ /* 0x004fe20008000f00 */
[----:B------:R-:W-:-:S05]  /*1230*/  IMAD.U32 R5, RZ, RZ, UR5 ;  /* 0x00000005ff057e24 */ /* 0x000fca000f8e00ff */
[----:B-1----:R0:W-:Y:S04]  /*1240*/  STL.64 [R1+0x18], R22 ;  /* 0x0000181601007387 */ /* 0x0021e80000100a00 */
[----:B------:R-:W-:-:S07]  /*1250*/  LEPC R20, `(.L_x_12) ;  /* 0x000000001014794e */ /* 0x000fce0000000000 */
[----:B0-----:R-:W-:Y:S05]  /*1260*/  CALL.ABS.NOINC R10 ;  /* 0x000000000a007343 */ /* 0x001fea0003c00000 */
.L_x_12:
[----:B------:R-:W-:-:S13]  /*1270*/  ISETP.NE.AND P6, PT, R35, RZ, PT ;  /* 0x000000ff2300720c */ /* 0x000fda0003fc5270 */
[----:B------:R-:W-:Y:S05]  /*1280*/  @P6 BRA `(.L_x_21) ;  /* 0xffffffec00d46947 */ /* 0x000fea000383ffff */
[----:B0-----:R-:W-:Y:S05]  /*1290*/  BSYNC.RECONVERGENT B7 ;  /* 0x0000000000077941 */ /* 0x001fea0003800200 */
.L_x_0:
[----:B------:R-:W1:Y:S01]  /*12a0*/  LDC R24, c[0x0][0x3ac] ;  /* 0x0000eb00ff187b82 */ /* 0x000e620000000800 */
[----:B------:R2:W-:Y:S01]  /*12b0*/  STL.64 [R1+0x10], R22 ;  /* 0x0000101601007387 */ /* 0x0005e20000100a00 */
[----:B------:R-:W3:Y:S01]  /*12c0*/  LDCU.64 UR4, c[0x4][0x10] ;  /* 0x01000200ff0477ac */ /* 0x000ee20008000a00 */
[----:B------:R-:W-:Y:S02]  /*12d0*/  MOV R0, 0x0 ;  /* 0x0000000000007802 */ /* 0x000fe40000000f00 */
[----:B------:R-:W-:-:S03]  /*12e0*/  IADD3 R6, P0, PT, R2, 0x10, RZ ;  /* 0x0000001002067810 */ /* 0x000fc60007f1e0ff */
[----:B------:R4:W0:Y:S01]  /*12f0*/  LDC.64 R8, c[0x4][R0] ;  /* 0x0100000000087b82 */ /* 0x0008220000000a00 */
[----:B------:R-:W-:Y:S01]  /*1300*/  IADD3.X R7, PT, PT, RZ, R26, RZ, P0, !PT ;  /* 0x0000001aff077210 */ /* 0x000fe200007fe4ff */
[----:B---3--:R-:W-:Y:S02]  /*1310*/  IMAD.U32 R4, RZ, RZ, UR4 ;  /* 0x00000004ff047e24 */ /* 0x008fe4000f8e00ff */
[----:B------:R-:W-:Y:S02]  /*1320*/  IMAD.U32 R5, RZ, RZ, UR5 ;  /* 0x00000005ff057e24 */ /* 0x000fe4000f8e00ff */
[C---:B-1----:R-:W-:Y:S01]  /*1330*/  IMAD R16, R24.reuse, R24, RZ ;  /* 0x0000001818107224 */ /* 0x042fe200078e02ff */
[----:B------:R-:W-:-:S04]  /*1340*/  ISETP.GE.AND P1, PT, R24, 0x1, PT ;  /* 0x000000011800780c */ /* 0x000fc80003f26270 */
[----:B----4-:R-:W-:Y:S01]  /*1350*/  P2R R0, PR, RZ, 0x2 ;  /* 0x00000002ff007803 */ /* 0x010fe20000000000 */
[----:B--2---:R-:W1:Y:S08]  /*1360*/  I2F.F64.U32 R16, R16 ;  /* 0x0000001000107312 */ /* 0x004e700000201800 */
[----:B------:R-:W-:-:S07]  /*1370*/  LEPC R20, `(.L_x_22) ;  /* 0x000000001014794e */ /* 0x000fce0000000000 */
[----:B01----:R-:W-:Y:S05]  /*1380*/  CALL.ABS.NOINC R8 ;  /* 0x0000000008007343 */ /* 0x003fea0003c00000 */
.L_x_22:
[----:B------:R-:W0:Y:S01]  /*1390*/  MUFU.RCP64H R5, R17 ;  /* 0x0000001100057308 */ /* 0x000e220000001800 */
[----:B------:R-:W-:Y:S01]  /*13a0*/  IMAD.MOV.U32 R4, RZ, RZ, 0x1 ;  /* 0x00000001ff047424 */ /* 0x000fe200078e00ff */
[----:B------:R-:W-:Y:S01]  /*13b0*/  FSETP.GEU.AND P1, PT, |R23|, 6.5827683646048100446e-37, PT ;  /* 0x036000001700780b */ /* 0x000fe20003f2e200 */
[----:B------:R-:W-:Y:S04]  /*13c0*/  BSSY.RECONVERGENT B0, `(.L_x_23) ;  /* 0x0000014000007945 */ /* 0x000fe80003800200 */
[----:B0-----:R-:W-:-:S08]  /*13d0*/  DFMA R6, -R16, R4, 1 ;  /* 0x3ff000001006742b */ /* 0x001fd00000000104 */
[----:B------:R-:W-:-:S08]  /*13e0*/  DFMA R6, R6, R6, R6 ;  /* 0x000000060606722b */ /* 0x000fd00000000006 */
[----:B------:R-:W-:-:S08]  /*13f0*/  DFMA R6, R4, R6, R4 ;  /* 0x000000060406722b */ /* 0x000fd00000000004 */
[----:B------:R-:W-:-:S08]  /*1400*/  DFMA R4, -R16, R6, 1 ;  /* 0x3ff000001004742b */ /* 0x000fd00000000106 */
[----:B------:R-:W-:-:S08]  /*1410*/  DFMA R4, R6, R4, R6 ;  /* 0x000000040604722b */ /* 0x000fd00000000006 */
[----:B------:R-:W-:-:S08]  /*1420*/  DMUL R18, R4, R22 ;  /* 0x0000001604127228 */ /* 0x000fd00000000000 */
[----:B------:R-:W-:-:S08]  /*1430*/  DFMA R6, -R16, R18, R22 ;  /* 0x000000121006722b */ /* 0x000fd00000000116 */
[----:B------:R-:W-:-:S10]  /*1440*/  DFMA R18, R4, R6, R18 ;  /* 0x000000060412722b */ /* 0x000fd40000000012 */
[----:B------:R-:W-:-:S05]  /*1450*/  FFMA R0, RZ, R17, R19 ;  /* 0x00000011ff007223 */ /* 0x000fca0000000013 */
[----:B------:R-:W-:-:S13]  /*1460*/  FSETP.GT.AND P0, PT, |R0|, 1.469367938527859385e-39, PT ;  /* 0x001000000000780b */ /* 0x000fda0003f04200 */
[----:B------:R-:W-:Y:S05]  /*1470*/  @P0 BRA P1, `(.L_x_24) ;  /* 0x0000000000200947 */ /* 0x000fea0000800000 */
[----:B------:R-:W-:Y:S01]  /*1480*/  IMAD.MOV.U32 R8, RZ, RZ, R22 ;  /* 0x000000ffff087224 */ /* 0x000fe200078e0016 */
[----:B------:R-:W-:Y:S01]  /*1490*/  MOV R25, R23 ;  /* 0x0000001700197202 */ /* 0x000fe20000000f00 */
[----:B------:R-:W-:Y:S01]  /*14a0*/  IMAD.MOV.U32 R6, RZ, RZ, R16 ;  /* 0x000000ffff067224 */ /* 0x000fe200078e0010 */
[----:B------:R-:W-:Y:S01]  /*14b0*/  MOV R34, 0x14e0 ;  /* 0x000014e000227802 */ /* 0x000fe20000000f00 */
[----:B------:R-:W-:-:S07]  /*14c0*/  IMAD.MOV.U32 R7, RZ, RZ, R17 ;  /* 0x000000ffff077224 */ /* 0x000fce00078e0011 */
[----:B------:R-:W-:Y:S05]  /*14d0*/  CALL.REL.NOINC `($__internal_0_$__cuda_sm20_div_rn_f64_full) ;  /* 0x0000002400247944 */ /* 0x000fea0003c00000 */
[----:B------:R-:W-:Y:S01]  /*14e0*/  MOV R18, R12 ;  /* 0x0000000c00127202 */ /* 0x000fe20000000f00 */
[----:B------:R-:W-:-:S07]  /*14f0*/  IMAD.MOV.U32 R19, RZ, RZ, R13 ;  /* 0x000000ffff137224 */ /* 0x000fce00078e000d */
.L_x_24:
[----:B------:R-:W-:Y:S05]  /*1500*/  BSYNC.RECONVERGENT B0 ;  /* 0x0000000000007941 */ /* 0x000fea0003800200 */
.L_x_23:
[----:B------:R-:W-:Y:S02]  /*1510*/  ISETP.GE.AND P0, PT, R24, 0x1, PT ;  /* 0x000000011800780c */ /* 0x000fe40003f06270 */
[----:B------:R-:W-:-:S11]  /*1520*/  CS2R R24, SRZ ;  /* 0x0000000000187805 */ /* 0x000fd6000001ff00 */
[----:B------:R-:W-:Y:S05]  /*1530*/  @!P0 BRA `(.L_x_25) ;  /* 0x0000000800cc8947 */ /* 0x000fea0003800000 */
[----:B------:R-:W0:Y:S01]  /*1540*/  LDC R7, c[0x0][0x3ac] ;  /* 0x0000eb00ff077b82 */ /* 0x000e220000000800 */
[----:B------:R-:W1:Y:S01]  /*1550*/  LDCU UR4, c[0x0][0x3b0] ;  /* 0x00007600ff0477ac */ /* 0x000e620008000800 */
[----:B------:R-:W-:Y:S01]  /*1560*/  BSSY.RECONVERGENT B0, `(.L_x_25) ;  /* 0x00000b0000007945 */ /* 0x000fe20003800200 */
[----:B------:R-:W-:Y:S01]  /*1570*/  IMAD.MOV.U32 R0, RZ, RZ, RZ ;  /* 0x000000ffff007224 */ /* 0x000fe200078e00ff */
[----:B------:R-:W-:Y:S02]  /*1580*/  CS2R R24, SRZ ;  /* 0x0000000000187805 */ /* 0x000fe4000001ff00 */
[----:B-1----:R-:W-:Y:S02]  /*1590*/  IADD3 R3, PT, PT, R30, UR4, RZ ;  /* 0x000000041e037c10 */ /* 0x002fe4000fffe0ff */
[C---:B0-----:R-:W-:Y:S02]  /*15a0*/  LOP3.LUT R4, R7.reuse, 0xf, RZ, 0xc0, !PT ;  /* 0x0000000f07047812 */ /* 0x041fe400078ec0ff */
[----:B------:R-:W-:-:S02]  /*15b0*/  LOP3.LUT R5, R7, 0x7, RZ, 0xc0, !PT ;  /* 0x0000000707057812 */ /* 0x000fc400078ec0ff */
[C---:B------:R-:W-:Y:S02]  /*15c0*/  LOP3.LUT R6, R7.reuse, 0x7ffffff0, RZ, 0xc0, !PT ;  /* 0x7ffffff007067812 */ /* 0x040fe400078ec0ff */
[----:B------:R-:W-:-:S07]  /*15d0*/  LOP3.LUT R7, R7, 0x3, RZ, 0xc0, !PT ;  /* 0x0000000307077812 */ /* 0x000fce00078ec0ff */
.L_x_32:
[----:B------:R-:W0:Y:S01]  /*15e0*/  LDC R8, c[0x0][0x3ac] ;  /* 0x0000eb00ff087b82 */ /* 0x000e220000000800 */
[----:B------:R-:W-:Y:S02]  /*15f0*/  IMAD.IADD R9, R31, 0x1, R0 ;  /* 0x000000011f097824 */ /* 0x000fe400078e0200 */
[----:B------:R-:W-:Y:S02]  /*1600*/  HFMA2 R14, -RZ, RZ, 0, 0 ;  /* 0x00000000ff0e7431 */ /* 0x000fe400000001ff */
[----:B------:R-:W-:Y:S01]  /*1610*/  VIADD R0, R0, 0x1 ;  /* 0x0000000100007836 */ /* 0x000fe20000000000 */
[----:B0-----:R-:W-:-:S04]  /*1620*/  ISETP.GE.U32.AND P1, PT, R8, 0x10, PT ;  /* 0x000000100800780c */ /* 0x001fc80003f26070 */
[----:B------:R-:W-:-:S09]  /*1630*/  ISETP.NE.AND P0, PT, R0, R8, PT ;  /* 0x000000080000720c */ /* 0x000fd20003f05270 */
[----:B------:R-:W-:Y:S05]  /*1640*/  @!P1 BRA `(.L_x_26) ;  /* 0x0000000400289947 */ /* 0x000fea0003800000 */
[----:B------:R-:W-:Y:S01]  /*1650*/  BSSY.RECONVERGENT B1, `(.L_x_27) ;  /* 0x0000048000017945 */ /* 0x000fe20003800200 */
[----:B------:R-:W-:-:S07]  /*1660*/  IMAD.MOV.U32 R11, RZ, RZ, RZ ;  /* 0x000000ffff0b7224 */ /* 0x000fce00078e00ff */
.L_x_28:
[----:B------:R-:W0:Y:S01]  /*1670*/  LDC.64 R36, c[0x0][0x388] ;  /* 0x0000e200ff247b82 */ /* 0x000e220000000a00 */
[----:B------:R-:W-:-:S04]  /*1680*/  IMAD R10, R3, R8, R11 ;  /* 0x00000008030a7224 */ /* 0x000fc800078e020b */
[----:B------:R-:W-:-:S04]  /*1690*/  IMAD R13, R32, R10, R9 ;  /* 0x0000000a200d7224 */ /* 0x000fc800078e0209 */
[----:B0-----:R-:W-:-:S05]  /*16a0*/  IMAD.WIDE R36, R13, 0x4, R36 ;  /* 0x000000040d247825 */ /* 0x001fca00078e0224 */
[----:B------:R-:W2:Y:S01]  /*16b0*/  LDG.E R20, desc[UR36][R36.64] ;  /* 0x0000002424147981 */ /* 0x000ea2000c1e1900 */
[----:B------:R-:W-:-:S05]  /*16c0*/  IMAD.WIDE R38, R32, 0x4, R36 ;  /* 0x0000000420267825 */ /* 0x000fca00078e0224 */
[----:B------:R-:W3:Y:S01]  /*16d0*/  LDG.E R45, desc[UR36][R38.64] ;  /* 0x00000024262d7981 */ /* 0x000ee2000c1e1900 */
[----:B------:R-:W-:-:S05]  /*16e0*/  IMAD.WIDE R34, R32, 0x4, R38 ;  /* 0x0000000420227825 */ /* 0x000fca00078e0226 */
[----:B------:R0:W4:Y:S02]  /*16f0*/  LDG.E R44, desc[UR36][R34.64] ;  /* 0x00000024222c7981 */ /* 0x000124000c1e1900 */
[----:B0-----:R-:W-:-:S05]  /*1700*/  IMAD.WIDE R34, R32, 0x4, R34 ;  /* 0x0000000420227825 */ /* 0x001fca00078e0222 */
[----:B------:R-:W5:Y:S01]  /*1710*/  LDG.E R22, desc[UR36][R34.64] ;  /* 0x0000002422167981 */ /* 0x000f62000c1e1900 */
[----:B------:R-:W-:-:S05]  /*1720*/  IMAD.WIDE R14, R32, 0x4, R34 ;  /* 0x00000004200e7825 */ /* 0x000fca00078e0222 */
        /* <DEDUP_REMOVED lines=8> */
[----:B------:R0:W5:Y:S02]  /*17b0*/  LDG.E R28, desc[UR36][R38.64] ;  /* 0x00000024261c7981 */ /* 0x000164000c1e1900 */
[----:B0-----:R-:W-:-:S05]  /*17c0*/  IMAD.WIDE R38, R32, 0x4, R38 ;  /* 0x0000000420267825 */ /* 0x001fca00078e0226 */
[----:B------:R-:W5:Y:S01]  /*17d0*/  LDG.E R33, desc[UR36][R38.64] ;  /* 0x0000002426217981 */ /* 0x000f62000c1e1900 */
[----:B------:R-:W-:-:S05]  /*17e0*/  IMAD.WIDE R14, R32, 0x4, R38 ;  /* 0x00000004200e7825 */ /* 0x000fca00078e0226 */
[----:B------:R0:W5:Y:S01]  /*17f0*/  LDG.E R34, desc[UR36][R14.64] ;  /* 0x000000240e227981 */ /* 0x000162000c1e1900 */
[----:B------:R-:W-:-:S05]  /*1800*/  IMAD.WIDE R40, R32, 0x4, R14 ;  /* 0x0000000420287825 */ /* 0x000fca00078e020e */
[----:B------:R-:W5:Y:S01]  /*1810*/  LDG.E R35, desc[UR36][R40.64] ;  /* 0x0000002428237981 */ /* 0x000f62000c1e1900 */
[----:B0-----:R-:W-:-:S05]  /*1820*/  IMAD.WIDE R14, R32, 0x4, R40 ;  /* 0x00000004200e7825 */ /* 0x001fca00078e0228 */
[----:B------:R-:W5:Y:S01]  /*1830*/  LDG.E R36, desc[UR36][R14.64] ;  /* 0x000000240e247981 */ /* 0x000f62000c1e1900 */
[----:B------:R-:W-:-:S05]  /*1840*/  IMAD.WIDE R42, R32, 0x4, R14 ;  /* 0x00000004202a7825 */ /* 0x000fca00078e020e */
[----:B------:R0:W5:Y:S02]  /*1850*/  LDG.E R37, desc[UR36][R42.64] ;  /* 0x000000242a257981 */ /* 0x000164000c1e1900 */
[----:B0-----:R-:W-:-:S05]  /*1860*/  IMAD.WIDE R42, R32, 0x4, R42 ;  /* 0x00000004202a7825 */ /* 0x001fca00078e022a */
[----:B------:R0:W5:Y:S01]  /*1870*/  LDG.E R38, desc[UR36][R42.64] ;  /* 0x000000242a267981 */ /* 0x000162000c1e1900 */
[----:B------:R-:W-:-:S05]  /*1880*/  IMAD.WIDE R40, R32, 0x4, R42 ;  /* 0x0000000420287825 */ /* 0x000fca00078e022a */
[----:B------:R-:W5:Y:S01]  /*1890*/  LDG.E R39, desc[UR36][R40.64] ;  /* 0x0000002428277981 */ /* 0x000f62000c1e1900 */
[----:B------:R-:W-:-:S05]  /*18a0*/  VIADD R11, R11, 0x10 ;  /* 0x000000100b0b7836 */ /* 0x000fca0000000000 */
[----:B------:R-:W-:Y:S01]  /*18b0*/  ISETP.NE.AND P1, PT, R11, R6, PT ;  /* 0x000000060b00720c */ /* 0x000fe20003f25270 */
[----:B--2---:R-:W1:Y:S08]  /*18c0*/  I2F.F64 R20, R20 ;  /* 0x0000001400147312 */ /* 0x004e700000201c00 */
[----:B---3--:R-:W2:Y:S01]  /*18d0*/  I2F.F64 R14, R45 ;  /* 0x0000002d000e7312 */ /* 0x008ea20000201c00 */
[----:B-1----:R-:W-:-:S07]  /*18e0*/  DADD R24, R20, R24 ;  /* 0x0000000014187229 */ /* 0x002fce0000000018 */
[----:B----4-:R-:W1:Y:S01]  /*18f0*/  I2F.F64 R20, R44 ;  /* 0x0000002c00147312 */ /* 0x010e620000201c00 */
[----:B--2---:R-:W-:-:S07]  /*1900*/  DADD R14, R24, R14 ;  /* 0x00000000180e7229 */ /* 0x004fce000000000e */
[----:B-----5:R-:W2:Y:S01]  /*1910*/  I2F.F64 R22, R22 ;  /* 0x0000001600167312 */ /* 0x020ea20000201c00 */
[----:B-1----:R-:W-:-:S07]  /*1920*/  DADD R14, R14, R20 ;  /* 0x000000000e0e7229 */ /* 0x002fce0000000014 */
[----:B------:R-:W1:Y:S01]  /*1930*/  I2F.F64 R24, R10 ;  /* 0x0000000a00187312 */ /* 0x000e620000201c00 */
[----:B--2---:R-:W-:-:S07]  /*1940*/  DADD R14, R14, R22 ;  /* 0x000000000e0e7229 */ /* 0x004fce0000000016 */
[----:B0-----:R-:W0:Y:S01]  /*1950*/  I2F.F64 R42, R12 ;  /* 0x0000000c002a7312 */ /* 0x001e220000201c00 */
[----:B-1----:R-:W-:-:S07]  /*1960*/  DADD R14, R14, R24 ;  /* 0x000000000e0e7229 */ /* 0x002fce0000000018 */
[----:B------:R-:W1:Y:S01]  /*1970*/  I2F.F64 R20, R13 ;  /* 0x0000000d00147312 */ /* 0x000e620000201c00 */
[----:B0-----:R-:W-:-:S07]  /*1980*/  DADD R14, R14, R42 ;  /* 0x000000000e0e7229 */ /* 0x001fce000000002a */
[----:B------:R-:W0:Y:S01]  /*1990*/  I2F.F64 R24, R27 ;  /* 0x0000001b00187312 */ /* 0x000e220000201c00 */
        /* <DEDUP_REMOVED lines=16> */
[----:B-1----:R-:W-:-:S08]  /*1aa0*/  DADD R12, R14, R12 ;  /* 0x000000000e0c7229 */ /* 0x002fd0000000000c */
[----:B0-----:R-:W-:Y:S01]  /*1ab0*/  DADD R24, R12, R24 ;  /* 0x000000000c187229 */ /* 0x001fe20000000018 */
[----:B------:R-:W-:Y:S10]  /*1ac0*/  @P1 BRA `(.L_x_28) ;  /* 0xfffffff800e81947 */ /* 0x000ff4000383ffff */
[----:B------:R-:W-:Y:S05]  /*1ad0*/  BSYNC.RECONVERGENT B1 ;  /* 0x0000000000017941 */ /* 0x000fea0003800200 */
.L_x_27:
[----:B------:R-:W-:-:S07]  /*1ae0*/  MOV R14, R6 ;  /* 0x00000006000e7202 */ /* 0x000fce0000000f00 */
.L_x_26:
[----:B------:R-:W-:-:S13]  /*1af0*/  ISETP.NE.AND P1, PT, R4, RZ, PT ;  /* 0x000000ff0400720c */ /* 0x000fda0003f25270 */
[----:B------:R-:W-:Y:S05]  /*1b00*/  @!P1 BRA `(.L_x_29) ;  /* 0x0000000400509947 */ /* 0x000fea0003800000 */
[----:B------:R-:W-:Y:S01]  /*1b10*/  VIADD R10, R4, 0xffffffff ;  /* 0xffffffff040a7836 */ /* 0x000fe20000000000 */
[----:B------:R-:W-:-:S04]  /*1b20*/  ISETP.NE.AND P2, PT, R5, RZ, PT ;  /* 0x000000ff0500720c */ /* 0x000fc80003f45270 */
[----:B------:R-:W-:-:S13]  /*1b30*/  ISETP.GE.U32.AND P1, PT, R10, 0x7, PT ;  /* 0x000000070a00780c */ /* 0x000fda0003f26070 */
[----:B------:R-:W-:Y:S05]  /*1b40*/  @!P1 BRA `(.L_x_30) ;  /* 0x0000000000909947 */ /* 0x000fea0003800000 */
[----:B------:R-:W0:Y:S01]  /*1b50*/  LDC.64 R10, c[0x0][0x388] ;  /* 0x0000e200ff0a7b82 */ /* 0x000e220000000a00 */
[----:B------:R-:W-:-:S04]  /*1b60*/  IMAD R12, R3, R8, R14 ;  /* 0x00000008030c7224 */ /* 0x000fc800078e020e */
[----:B------:R-:W-:-:S04]  /*1b70*/  IMAD R13, R32, R12, R9 ;  /* 0x0000000c200d7224 */ /* 0x000fc800078e0209 */
[----:B0-----:R-:W-:-:S05]  /*1b80*/  IMAD.WIDE R10, R13, 0x4, R10 ;  /* 0x000000040d0a7825 */ /* 0x001fca00078e020a */
[----:B------:R-:W2:Y:S01]  /*1b90*/  LDG.E R33, desc[UR36][R10.64] ;  /* 0x000000240a217981 */ /* 0x000ea2000c1e1900 */
[----:B------:R-:W-:-:S05]  /*1ba0*/  IMAD.WIDE R12, R32, 0x4, R10 ;  /* 0x00000004200c7825 */ /* 0x000fca00078e020a */
[----:B------:R2:W3:Y:S01]  /*1bb0*/  LDG.E R44, desc[UR36][R12.64] ;  /* 0x000000240c2c7981 */ /* 0x0004e2000c1e1900 */
[----:B------:R-:W-:-:S05]  /*1bc0*/  IMAD.WIDE R42, R32, 0x4, R12 ;  /* 0x00000004202a7825 */ /* 0x000fca00078e020c */
[----:B------:R-:W4:Y:S01]  /*1bd0*/  LDG.E R28, desc[UR36][R42.64] ;  /* 0x000000242a1c7981 */ /* 0x000f22000c1e1900 */
[----:B------:R-:W-:-:S05]  /*1be0*/  IMAD.WIDE R40, R32, 0x4, R42 ;  /* 0x0000000420287825 */ /* 0x000fca00078e022a */
[----:B------:R-:W5:Y:S01]  /*1bf0*/  LDG.E R27, desc[UR36][R40.64] ;  /* 0x00000024281b7981 */ /* 0x000f62000c1e1900 */
[----:B------:R-:W-:-:S05]  /*1c00*/  IMAD.WIDE R38, R32, 0x4, R40 ;  /* 0x0000000420267825 */ /* 0x000fca00078e0228 */
[----:B------:R-:W5:Y:S01]  /*1c10*/  LDG.E R21, desc[UR36][R38.64] ;  /* 0x0000002426157981 */ /* 0x000f62000c1e1900 */
[----:B------:R-:W-:-:S05]  /*1c20*/  IMAD.WIDE R36, R32, 0x4, R38 ;  /* 0x0000000420247825 */ /* 0x000fca00078e0226 */
[----:B------:R-:W5:Y:S01]  /*1c30*/  LDG.E R20, desc[UR36][R36.64] ;  /* 0x0000002424147981 */ /* 0x000f62000c1e1900 */
[----:B------:R-:W-:-:S05]  /*1c40*/  IMAD.WIDE R22, R32, 0x4, R36 ;  /* 0x0000000420167825 */ /* 0x000fca00078e0224 */
[----:B------:R0:W5:Y:S01]  /*1c50*/  LDG.E R15, desc[UR36][R22.64] ;  /* 0x00000024160f7981 */ /* 0x000162000c1e1900 */
[----:B------:R-:W-:-:S06]  /*1c60*/  IMAD.WIDE R34, R32, 0x4, R22 ;  /* 0x0000000420227825 */ /* 0x000fcc00078e0216 */
[----:B------:R-:W5:Y:S01]  /*1c70*/  LDG.E R34, desc[UR36][R34.64] ;  /* 0x0000002422227981 */ /* 0x000f62000c1e1900 */
[----:B------:R-:W-:Y:S01]  /*1c80*/  VIADD R14, R14, 0x8 ;  /* 0x000000080e0e7836 */ /* 0x000fe20000000000 */
[----:B--2---:R-:W1:Y:S08]  /*1c90*/  I2F.F64 R12, R33 ;  /* 0x00000021000c7312 */ /* 0x004e700000201c00 */
[----:B---3--:R-:W2:Y:S01]  /*1ca0*/  I2F.F64 R10, R44 ;  /* 0x0000002c000a7312 */ /* 0x008ea20000201c00 */
[----:B-1----:R-:W-:-:S07]  /*1cb0*/  DADD R24, R24, R12 ;  /* 0x0000000018187229 */ /* 0x002fce000000000c */
[----:B----4-:R-:W1:Y:S01]  /*1cc0*/  I2F.F64 R12, R28 ;  /* 0x0000001c000c7312 */ /* 0x010e620000201c00 */
[----:B--2---:R-:W-:-:S07]  /*1cd0*/  DADD R24, R24, R10 ;  /* 0x0000000018187229 */ /* 0x004fce000000000a */
[----:B-----5:R-:W2:Y:S01]  /*1ce0*/  I2F.F64 R10, R27 ;  /* 0x0000001b000a7312 */ /* 0x020ea20000201c00 */
[----:B-1----:R-:W-:-:S07]  /*1cf0*/  DADD R24, R24, R12 ;  /* 0x0000000018187229 */ /* 0x002fce000000000c */
[----:B0-----:R-:W-:Y:S01]  /*1d00*/  I2F.F64 R22, R20 ;  /* 0x0000001400167312 */ /* 0x001fe20000201c00 */
[----:B--2---:R-:W-:-:S07]  /*1d10*/  DADD R10, R24, R10 ;  /* 0x00000000180a7229 */ /* 0x004fce000000000a */
[----:B------:R-:W0:Y:S08]  /*1d20*/  I2F.F64 R12, R21 ;  /* 0x00000015000c7312 */ /* 0x000e300000201c00 */
[----:B------:R-:W-:Y:S01]  /*1d30*/  I2F.F64 R34, R34 ;  /* 0x0000002200227312 */ /* 0x000fe20000201c00 */
[----:B0-----:R-:W-:-:S07]  /*1d40*/  DADD R12, R10, R12 ;  /* 0x000000000a0c7229 */ /* 0x001fce000000000c */
[----:B------:R-:W0:Y:S01]  /*1d50*/  I2F.F64 R10, R15 ;  /* 0x0000000f000a7312 */ /* 0x000e220000201c00 */
[----:B------:R-:W-:-:S08]  /*1d60*/  DADD R12, R12, R22 ;  /* 0x000000000c0c7229 */ /* 0x000fd00000000016 */
[----:B0-----:R-:W-:-:S08]  /*1d70*/  DADD R10, R12, R10 ;  /* 0x000000000c0a7229 */ /* 0x001fd0000000000a */
[----:B------:R-:W-:-:S11]  /*1d80*/  DADD R24, R10, R34 ;  /* 0x000000000a187229 */ /* 0x000fd60000000022 */
.L_x_30:
[----:B------:R-:W-:Y:S05]  /*1d90*/  @!P2 BRA `(.L_x_29) ;  /* 0x0000000000aca947 */ /* 0x000fea0003800000 */
[----:B------:R-:W-:Y:S02]  /*1da0*/  IADD3 R10, PT, PT, R5, -0x1, RZ ;  /* 0xffffffff050a7810 */ /* 0x000fe40007ffe0ff */
[----:B------:R-:W-:Y:S02]  /*1db0*/  ISETP.NE.AND P2, PT, R7, RZ, PT ;  /* 0x000000ff0700720c */ /* 0x000fe40003f45270 */
        /* <DEDUP_REMOVED lines=10> */
[----:B------:R-:W4:Y:S01]  /*1e60*/  LDG.E R28, desc[UR36][R34.64] ;  /* 0x00000024221c7981 */ /* 0x000f22000c1e1900 */
[----:B------:R-:W-:-:S06]  /*1e70*/  IMAD.WIDE R36, R32, 0x4, R34 ;  /* 0x0000000420247825 */ /* 0x000fcc00078e0222 */
[----:B------:R-:W5:Y:S01]  /*1e80*/  LDG.E R36, desc[UR36][R36.64] ;  /* 0x0000002424247981 */ /* 0x000f62000c1e1900 */
[----:B------:R-:W-:Y:S01]  /*1e90*/  VIADD R14, R14, 0x4 ;  /* 0x000000040e0e7836 */ /* 0x000fe20000000000 */
[----:B--2---:R-:W0:Y:S08]  /*1ea0*/  I2F.F64 R12, R15 ;  /* 0x0000000f000c7312 */ /* 0x004e300000201c00 */
[----:B---3--:R-:W1:Y:S01]  /*1eb0*/  I2F.F64 R10, R27 ;  /* 0x0000001b000a7312 */ /* 0x008e620000201c00 */
[----:B0-----:R-:W-:-:S07]  /*1ec0*/  DADD R24, R24, R12 ;  /* 0x0000000018187229 */ /* 0x001fce000000000c */
[----:B----4-:R-:W0:Y:S01]  /*1ed0*/  I2F.F64 R12, R28 ;  /* 0x0000001c000c7312 */ /* 0x010e220000201c00 */
[----:B-1----:R-:W-:-:S07]  /*1ee0*/  DADD R10, R24, R10 ;  /* 0x00000000180a7229 */ /* 0x002fce000000000a */
[----:B-----5:R-:W1:Y:S01]  /*1ef0*/  I2F.F64 R24, R36 ;  /* 0x0000002400187312 */ /* 0x020e620000201c00 */
[----:B0-----:R-:W-:-:S08]  /*1f00*/  DADD R10, R10, R12 ;  /* 0x000000000a0a7229 */ /* 0x001fd0000000000c */
[----:B-1----:R-:W-:-:S11]  /*1f10*/  DADD R24, R10, R24 ;  /* 0x000000000a187229 */ /* 0x002fd60000000018 */
.L_x_31:
[----:B------:R-:W-:Y:S05]  /*1f20*/  @!P2 BRA `(.L_x_29) ;  /* 0x000000000048a947 */ /* 0x000fea0003800000 */
[----:B------:R-:W0:Y:S01]  /*1f30*/  LDC.64 R10, c[0x0][0x388] ;  /* 0x0000e200ff0a7b82 */ /* 0x000e220000000a00 */
[----:B------:R-:W-:-:S04]  /*1f40*/  IMAD R8, R3, R8, R14 ;  /* 0x0000000803087224 */ /* 0x000fc800078e020e */
[----:B------:R-:W-:-:S04]  /*1f50*/  IMAD R9, R32, R8, R9 ;  /* 0x0000000820097224 */ /* 0x000fc800078e0209 */
[----:B0-----:R-:W-:-:S05]  /*1f60*/  IMAD.WIDE R10, R9, 0x4, R10 ;  /* 0x00000004090a7825 */ /* 0x001fca00078e020a */
[----:B------:R-:W2:Y:S01]  /*1f70*/  LDG.E R8, desc[UR36][R10.64] ;  /* 0x000000240a087981 */ /* 0x000ea2000c1e1900 */
[----:B------:R-:W-:Y:S01]  /*1f80*/  ISETP.NE.AND P1, PT, R7, 0x1, PT ;  /* 0x000000010700780c */ /* 0x000fe20003f25270 */
[----:B--2---:R-:W0:Y:S02]  /*1f90*/  I2F.F64 R8, R8 ;  /* 0x0000000800087312 */ /* 0x004e240000201c00 */
[----:B0-----:R-:W-:-:S10]  /*1fa0*/  DADD R24, R24, R8 ;  /* 0x0000000018187229 */ /* 0x001fd40000000008 */
[----:B------:R-:W-:Y:S05]  /*1fb0*/  @!P1 BRA `(.L_x_29) ;  /* 0x0000000000249947 */ /* 0x000fea0003800000 */
[----:B------:R-:W-:Y:S01]  /*1fc0*/  ISETP.NE.AND P1, PT, R7, 0x2, PT ;  /* 0x000000020700780c */ /* 0x000fe20003f25270 */
[----:B------:R-:W-:-:S05]  /*1fd0*/  IMAD.WIDE R14, R32, 0x4, R10 ;  /* 0x00000004200e7825 */ /* 0x000fca00078e020a */
[----:B------:R-:W2:Y:S07]  /*1fe0*/  LDG.E R8, desc[UR36][R14.64] ;  /* 0x000000240e087981 */ /* 0x000eae000c1e1900 */
[----:B------:R-:W-:-:S06]  /*1ff0*/  @P1 IMAD.WIDE R10, R32, 0x4, R14 ;  /* 0x00000004200a1825 */ /* 0x000fcc00078e020e */
[----:B------:R-:W3:Y:S01]  /*2000*/  @P1 LDG.E R10, desc[UR36][R10.64] ;  /* 0x000000240a0a1981 */ /* 0x000ee2000c1e1900 */
[----:B--2---:R-:W0:Y:S08]  /*2010*/  I2F.F64 R8, R8 ;  /* 0x0000000800087312 */ /* 0x004e300000201c00 */
[----:B---3--:R-:W1:Y:S01]  /*2020*/  @P1 I2F.F64 R12, R10 ;  /* 0x0000000a000c1312 */ /* 0x008e620000201c00 */
[----:B0-----:R-:W-:-:S08]  /*2030*/  DADD R24, R24, R8 ;  /* 0x0000000018187229 */ /* 0x001fd00000000008 */
[----:B-1----:R-:W-:-:S11]  /*2040*/  @P1 DADD R24, R24, R12 ;  /* 0x0000000018181229 */ /* 0x002fd6000000000c */
.L_x_29:
[----:B------:R-:W-:Y:S05]  /*2050*/  @P0 BRA `(.L_x_32) ;  /* 0xfffffff400600947 */ /* 0x000fea000383ffff */
[----:B------:R-:W-:Y:S05]  /*2060*/  BSYNC.RECONVERGENT B0 ;  /* 0x0000000000007941 */ /* 0x000fea0003800200 */
.L_x_25:
[----:B------:R-:W0:Y:S01]  /*2070*/  LDC R33, c[0x0][0x3ac] ;  /* 0x0000eb00ff217b82 */ /* 0x000e220000000800 */
[----:B------:R1:W-:Y:S01]  /*2080*/  STL.64 [R1+0x20], R24 ;  /* 0x0000201801007387 */ /* 0x0003e20000100a00 */
[----:B------:R-:W2:Y:S01]  /*2090*/  LDCU.64 UR4, c[0x4][0x10] ;  /* 0x01000200ff0477ac */ /* 0x000ea20008000a00 */
[----:B------:R-:W-:Y:S02]  /*20a0*/  IADD3 R27, P0, PT, R2, 0x20, RZ ;  /* 0x00000020021b7810 */ /* 0x000fe40007f1e0ff */
[----:B------:R-:W-:-:S03]  /*20b0*/  MOV R0, 0x0 ;  /* 0x0000000000007802 */ /* 0x000fc60000000f00 */
[----:B------:R-:W-:Y:S01]  /*20c0*/  IMAD.X R28, RZ, RZ, R26, P0 ;  /* 0x000000ffff1c7224 */ /* 0x000fe200000e061a */
[----:B------:R3:W4:Y:S01]  /*20d0*/  LDC.64 R8, c[0x4][R0] ;  /* 0x0100000000087b82 */ /* 0x0007220000000a00 */
[----:B------:R-:W-:-:S03]  /*20e0*/  IMAD.MOV.U32 R6, RZ, RZ, R27 ;  /* 0x000000ffff067224 */ /* 0x000fc600078e001b */
[----:B------:R-:W-:Y:S02]  /*20f0*/  MOV R7, R28 ;  /* 0x0000001c00077202 */ /* 0x000fe40000000f00 */
[----:B--2---:R-:W-:Y:S01]  /*2100*/  MOV R4, UR4 ;  /* 0x0000000400047c02 */ /* 0x004fe20008000f00 */
[----:B------:R-:W-:Y:S01]  /*2110*/  IMAD.U32 R5, RZ, RZ, UR5 ;  /* 0x00000005ff057e24 */ /* 0x000fe2000f8e00ff */
[----:B0-----:R-:W-:-:S04]  /*2120*/  ISETP.GE.AND P1, PT, R33, 0x1, PT ;  /* 0x000000012100780c */ /* 0x001fc80003f26270 */
[----:B-1-3--:R-:W-:-:S09]  /*2130*/  P2R R0, PR, RZ, 0x2 ;  /* 0x00000002ff007803 */ /* 0x00afd20000000000 */
[----:B------:R-:W-:-:S07]  /*2140*/  LEPC R20, `(.L_x_33) ;  /* 0x000000001014794e */ /* 0x000fce0000000000 */
[----:B----4-:R-:W-:Y:S05]  /*2150*/  CALL.ABS.NOINC R8 ;  /* 0x0000000008007343 */ /* 0x010fea0003c00000 */
.L_x_33:
        /* <DEDUP_REMOVED lines=18> */
[----:B------:R-:W-:-:S07]  /*2280*/  MOV R34, 0x22a0 ;  /* 0x000022a000227802 */ /* 0x000fce0000000f00 */
[----:B------:R-:W-:Y:S05]  /*2290*/  CALL.REL.NOINC `($__internal_0_$__cuda_sm20_div_rn_f64_full) ;  /* 0x0000001400b47944 */ /* 0x000fea0003c00000 */
[----:B------:R-:W-:Y:S01]  /*22a0*/  IMAD.MOV.U32 R22, RZ, RZ, R12 ;  /* 0x000000ffff167224 */ /* 0x000fe200078e000c */
[----:B------:R-:W-:-:S07]  /*22b0*/  MOV R23, R13 ;  /* 0x0000000d00177202 */ /* 0x000fce0000000f00 */
.L_x_35:
[----:B------:R-:W-:Y:S05]  /*22c0*/  BSYNC.RECONVERGENT B0 ;  /* 0x0000000000007941 */ /* 0x000fea0003800200 */
.L_x_34:
[----:B------:R-:W-:Y:S02]  /*22d0*/  ISETP.GE.AND P0, PT, R33, 0x1, PT ;  /* 0x000000012100780c */ /* 0x000fe40003f06270 */
[----:B------:R-:W-:-:S11]  /*22e0*/  CS2R R24, SRZ ;  /* 0x0000000000187805 */ /* 0x000fd6000001ff00 */
[----:B------:R-:W-:Y:S05]  /*22f0*/  @!P0 BRA `(.L_x_36) ;  /* 0x0000000800dc8947 */ /* 0x000fea0003800000 */
[----:B------:R-:W0:Y:S01]  /*2300*/  S2R R4, SR_TID.X ;  /* 0x0000000000047919 */ /* 0x000e220000002100 */
[----:B------:R-:W1:Y:S01]  /*2310*/  LDC.64 R6, c[0x0][0x3b0] ;  /* 0x0000ec00ff067b82 */ /* 0x000e620000000a00 */
[----:B------:R-:W-:Y:S01]  /*2320*/  BSSY.RECONVERGENT B0, `(.L_x_36) ;  /* 0x00000b4000007945 */ /* 0x000fe20003800200 */
[----:B------:R-:W-:Y:S01]  /*2330*/  IMAD.MOV.U32 R0, RZ, RZ, RZ ;  /* 0x000000ffff007224 */ /* 0x000fe200078e00ff */
[----:B------:R-:W-:-:S05]  /*2340*/  CS2R R24, SRZ ;  /* 0x0000000000187805 */ /* 0x000fca000001ff00 */
[----:B------:R-:W2:Y:S01]  /*2350*/  LDC R9, c[0x0][0x3ac] ;  /* 0x0000eb00ff097b82 */ /* 0x000ea20000000800 */
[----:B-1----:R-:W-:-:S04]  /*2360*/  IMAD R5, R6, 0x2, R30 ;  /* 0x0000000206057824 */ /* 0x002fc800078e021e */
[----:B0-----:R-:W-:Y:S01]  /*2370*/  IMAD R4, R32, R5, R4 ;  /* 0x0000000520047224 */ /* 0x001fe200078e0204 */
[C---:B--2---:R-:W-:Y:S02]  /*2380*/  LOP3.LUT R6, R9.reuse, 0xf, RZ, 0xc0, !PT ;  /* 0x0000000f09067812 */ /* 0x044fe400078ec0ff */
[----:B------:R-:W-:Y:S01]  /*2390*/  LOP3.LUT R8, R9, 0x7, RZ, 0xc0, !PT ;  /* 0x0000000709087812 */ /* 0x000fe200078ec0ff */
[----:B------:R-:W-:Y:S01]  /*23a0*/  IMAD R7, R7, UR38, R4 ;  /* 0x0000002607077c24 */ /* 0x000fe2000f8e0204 */
[C---:B------:R-:W-:Y:S02]  /*23b0*/  LOP3.LUT R4, R9.reuse, 0x7ffffff0, RZ, 0xc0, !PT ;  /* 0x7ffffff009047812 */ /* 0x040fe400078ec0ff */
[----:B------:R-:W-:Y:S02]  /*23c0*/  LOP3.LUT R9, R9, 0x3, RZ, 0xc0, !PT ;  /* 0x0000000309097812 */ /* 0x000fe400078ec0ff */
[----:B------:R-:W-:-:S07]  /*23d0*/  IADD3 R33, PT, PT, -R4, RZ, RZ ;  /* 0x000000ff04217210 */ /* 0x000fce0007ffe1ff */
.L_x_43:
[----:B------:R-:W0:Y:S01]  /*23e0*/  LDC R34, c[0x0][0x3ac] ;  /* 0x0000eb00ff227b82 */ /* 0x000e220000000800 */
[----:B------:R-:W-:Y:S02]  /*23f0*/  IMAD.IADD R35, R31, 0x1, R0 ;  /* 0x000000011f237824 */ /* 0x000fe400078e0200 */
[----:B------:R-:W-:Y:S01]  /*2400*/  IMAD.MOV.U32 R3, RZ, RZ, RZ ;  /* 0x000000ffff037224 */ /* 0x000fe200078e00ff */
[----:B0-----:R-:W-:-:S13]  /*2410*/  ISETP.GE.U32.AND P0, PT, R34, 0x10, PT ;  /* 0x000000102200780c */ /* 0x001fda0003f06070 */
[----:B------:R-:W-:Y:S05]  /*2420*/  @!P0 BRA `(.L_x_37) ;  /* 0x0000000400288947 */ /* 0x000fea0003800000 */
[----:B------:R-:W-:Y:S01]  /*2430*/  BSSY.RECONVERGENT B1, `(.L_x_38) ;  /* 0x0000048000017945 */ /* 0x000fe20003800200 */
[----:B------:R-:W-:Y:S01]  /*2440*/  IMAD R3, R7, R34, R0 ;  /* 0x0000002207037224 */ /* 0x000fe200078e0200 */
[----:B------:R-:W-:-:S07]  /*2450*/  MOV R37, R33 ;  /* 0x0000002100257202 */ /* 0x000fce0000000f00 */
.L_x_39:
[----:B------:R-:W0:Y:S02]  /*2460*/  LDC.64 R10, c[0x0][0x388] ;  /* 0x0000e200ff0a7b82 */ /* 0x000e240000000a00 */
[----:B0-----:R-:W-:-:S05]  /*2470*/  IMAD.WIDE R10, R3, 0x4, R10 ;  /* 0x00000004030a7825 */ /* 0x001fca00078e020a */
[----:B------:R-:W2:Y:S01]  /*2480*/  LDG.E R42, desc[UR36][R10.64] ;  /* 0x000000240a2a7981 */ /* 0x000ea2000c1e1900 */
[----:B------:R-:W-:-:S05]  /*2490*/  IMAD.WIDE R40, R32, 0x4, R10 ;  /* 0x0000000420287825 */ /* 0x000fca00078e020a */
[----:B------:R0:W3:Y:S02]  /*24a0*/  LDG.E R20, desc[UR36][R40.64] ;  /* 0x0000002428147981 */ /* 0x0000e4000c1e1900 */
[----:B0-----:R-:W-:-:S05]  /*24b0*/  IMAD.WIDE R40, R32, 0x4, R40 ;  /* 0x0000000420287825 */ /* 0x001fca00078e0228 */
[----:B------:R-:W4:Y:S01]  /*24c0*/  LDG.E R10, desc[UR36][R40.64] ;  /* 0x00000024280a7981 */ /* 0x000f22000c1e1900 */
        /* <DEDUP_REMOVED lines=9> */
[----:B------:R0:W5:Y:S02]  /*2560*/  LDG.E R40, desc[UR36][R14.64] ;  /* 0x000000240e287981 */ /* 0x000164000c1e1900 */
[C---:B0-----:R-:W-:Y:S01]  /*2570*/  IMAD.WIDE R14, R32.reuse, 0x4, R14 ;  /* 0x00000004200e7825 */ /* 0x041fe200078e020e */
[----:B--2---:R-:W0:Y:S08]  /*2580*/  I2F.F64 R42, R42 ;  /* 0x0000002a002a7312 */ /* 0x004e300000201c00 */
[----:B---3--:R-:W1:Y:S01]  /*2590*/  I2F.F64 R12, R20 ;  /* 0x00000014000c7312 */ /* 0x008e620000201c00 */
[----:B0-----:R-:W-:Y:S01]  /*25a0*/  DADD R24, R42, R24 ;  /* 0x000000002a187229 */ /* 0x001fe20000000018 */
[----:B------:R0:W2:Y:S02]  /*25b0*/  LDG.E R43, desc[UR36][R14.64] ;  /* 0x000000240e2b7981 */ /* 0x0000a4000c1e1900 */
[----:B0-----:R-:W-:-:S05]  /*25c0*/  IMAD.WIDE R14, R32, 0x4, R14 ;  /* 0x00000004200e7825 */ /* 0x001fca00078e020e */
[----:B------:R-:W3:Y:S01]  /*25d0*/  LDG.E R42, desc[UR36][R14.64] ;  /* 0x000000240e2a7981 */ /* 0x000ee2000c1e1900 */
[C---:B------:R-:W-:Y:S01]  /*25e0*/  IMAD.WIDE R44, R32.reuse, 0x4, R14 ;  /* 0x00000004202c7825 */ /* 0x040fe200078e020e */
[----:B-1----:R-:W-:Y:S01]  /*25f0*/  DADD R12, R24, R12 ;  /* 0x00000000180c7229 */ /* 0x002fe2000000000c */
[----:B----4-:R-:W0:Y:S03]  /*2600*/  I2F.F64 R10, R10 ;  /* 0x0000000a000a7312 */ /* 0x010e260000201c00 */
[----:B------:R1:W4:Y:S02]  /*2610*/  LDG.E R25, desc[UR36][R44.64] ;  /* 0x000000242c197981 */ /* 0x000324000c1e1900 */
[----:B-1----:R-:W-:-:S05]  /*2620*/  IMAD.WIDE R44, R32, 0x4, R44 ;  /* 0x00000004202c7825 */ /* 0x002fca00078e022c */
[----:B------:R1:W4:Y:S01]  /*2630*/  LDG.E R24, desc[UR36][R44.64] ;  /* 0x000000242c187981 */ /* 0x000322000c1e1900 */
[C---:B------:R-:W-:Y:S01]  /*2640*/  IMAD.WIDE R14, R32.reuse, 0x4, R44 ;  /* 0x00000004200e7825 */ /* 0x040fe200078e022c */
[----:B0-----:R-:W-:Y:S01]  /*2650*/  DADD R10, R12, R10 ;  /* 0x000000000c0a7229 */ /* 0x001fe2000000000a */
[----:B-----5:R0:W5:Y:S03]  /*2660*/  I2F.F64 R12, R21 ;  /* 0x00000015000c7312 */ /* 0x0201660000201c00 */
[----:B------:R-:W4:Y:S01]  /*2670*/  LDG.E R41, desc[UR36][R14.64] ;  /* 0x000000240e297981 */ /* 0x000f22000c1e1900 */
[----:B0-----:R-:W-:-:S05]  /*2680*/  IMAD.WIDE R20, R32, 0x4, R14 ;  /* 0x0000000420147825 */ /* 0x001fca00078e020e */
[----:B------:R-:W4:Y:S01]  /*2690*/  LDG.E R14, desc[UR36][R20.64] ;  /* 0x00000024140e7981 */ /* 0x000f22000c1e1900 */
[----:B-1----:R-:W-:Y:S01]  /*26a0*/  IMAD.WIDE R44, R32, 0x4, R20 ;  /* 0x00000004202c7825 */ /* 0x002fe200078e0214 */
[----:B-----5:R-:W-:-:S04]  /*26b0*/  DADD R10, R10, R12 ;  /* 0x000000000a0a7229 */ /* 0x020fc8000000000c */
[----:B------:R-:W5:Y:S01]  /*26c0*/  LDG.E R15, desc[UR36][R44.64] ;  /* 0x000000242c0f7981 */ /* 0x000f62000c1e1900 */
[----:B------:R-:W-:-:S05]  /*26d0*/  IMAD.WIDE R12, R32, 0x4, R44 ;  /* 0x00000004200c7825 */ /* 0x000fca00078e022c */
[----:B------:R0:W5:Y:S02]  /*26e0*/  LDG.E R20, desc[UR36][R12.64] ;  /* 0x000000240c147981 */ /* 0x000164000c1e1900 */
[----:B0-----:R-:W0:Y:S02]  /*26f0*/  I2F.F64 R12, R38 ;  /* 0x00000026000c7312 */ /* 0x001e240000201c00 */
[----:B0-----:R-:W-:-:S06]  /*2700*/  DADD R10, R10, R12 ;  /* 0x000000000a0a7229 */ /* 0x001fcc000000000c */
[----:B------:R-:W0:Y:S08]  /*2710*/  I2F.F64 R12, R39 ;  /* 0x00000027000c7312 */ /* 0x000e300000201c00 */
[----:B------:R-:W1:Y:S01]  /*2720*/  I2F.F64 R44, R36 ;  /* 0x00000024002c7312 */ /* 0x000e620000201c00 */
[----:B0-----:R-:W-:-:S07]  /*2730*/  DADD R10, R10, R12 ;  /* 0x000000000a0a7229 */ /* 0x001fce000000000c */
[----:B------:R-:W0:Y:S01]  /*2740*/  I2F.F64 R12, R40 ;  /* 0x00000028000c7312 */ /* 0x000e220000201c00 */
[----:B-1----:R-:W-:-:S08]  /*2750*/  DADD R10, R10, R44 ;  /* 0x000000000a0a7229 */ /* 0x002fd0000000002c */
[----:B0-----:R-:W-:Y:S01]  /*2760*/  DADD R10, R10, R12 ;  /* 0x000000000a0a7229 */ /* 0x001fe2000000000c */
[----:B------:R-:W-:-:S05]  /*2770*/  VIADD R37, R37, 0x10 ;  /* 0x0000001025257836 */ /* 0x000fca0000000000 */
[----:B------:R-:W-:Y:S01]  /*2780*/  ISETP.NE.AND P0, PT, R37, RZ, PT ;  /* 0x000000ff2500720c */ /* 0x000fe20003f05270 */
[----:B------:R-:W-:Y:S01]  /*2790*/  IMAD R3, R32, 0x10, R3 ;  /* 0x0000001020037824 */ /* 0x000fe200078e0203 */
[----:B--2---:R-:W0:Y:S08]  /*27a0*/  I2F.F64 R44, R43 ;  /* 0x0000002b002c7312 */ /* 0x004e300000201c00 */
[----:B---3--:R-:W1:Y:S01]  /*27b0*/  I2F.F64 R42, R42 ;  /* 0x0000002a002a7312 */ /* 0x008e620000201c00 */
[----:B0-----:R-:W-:-:S07]  /*27c0*/  DADD R10, R10, R44 ;  /* 0x000000000a0a7229 */ /* 0x001fce000000002c */
[----:B----4-:R-:W0:Y:S01]  /*27d0*/  I2F.F64 R12, R25 ;  /* 0x00000019000c7312 */ /* 0x010e220000201c00 */
[----:B-1----:R-:W-:-:S07]  /*27e0*/  DADD R10, R10, R42 ;  /* 0x000000000a0a7229 */ /* 0x002fce000000002a */
[----:B------:R-:W1:Y:S01]  /*27f0*/  I2F.F64 R38, R24 ;  /* 0x0000001800267312 */ /* 0x000e620000201c00 */
[----:B0-----:R-:W-:-:S07]  /*2800*/  DADD R10, R10, R12 ;  /* 0x000000000a0a7229 */ /* 0x001fce000000000c */
[----:B------:R-:W0:Y:S01]  /*2810*/  I2F.F64 R12, R41 ;  /* 0x00000029000c7312 */ /* 0x000e220000201c00 */
[----:B-1----:R-:W-:-:S07]  /*2820*/  DADD R10, R10, R38 ;  /* 0x000000000a0a7229 */ /* 0x002fce0000000026 */
[----:B------:R-:W1:Y:S01]  /*2830*/  I2F.F64 R38, R14 ;  /* 0x0000000e00267312 */ /* 0x000e620000201c00 */
[----:B0-----:R-:W-:-:S07]  /*2840*/  DADD R10, R10, R12 ;  /* 0x000000000a0a7229 */ /* 0x001fce000000000c */
[----:B-----5:R-:W0:Y:S01]  /*2850*/  I2F.F64 R12, R15 ;  /* 0x0000000f000c7312 */ /* 0x020e220000201c00 */
[----:B-1----:R-:W-:-:S07]  /*2860*/  DADD R10, R10, R38 ;  /* 0x000000000a0a7229 */ /* 0x002fce0000000026 */
[----:B------:R-:W1:Y:S01]  /*2870*/  I2F.F64 R20, R20 ;  /* 0x0000001400147312 */ /* 0x000e620000201c00 */
[----:B0-----:R-:W-:-:S08]  /*2880*/  DADD R10, R10, R12 ;  /* 0x000000000a0a7229 */ /* 0x001fd0000000000c */
[----:B-1----:R-:W-:Y:S01]  /*2890*/  DADD R24, R10, R20 ;  /* 0x000000000a187229 */ /* 0x002fe20000000014 */
[----:B------:R-:W-:Y:S10]  /*28a0*/  @P0 BRA `(.L_x_39) ;  /* 0xfffffff800ec0947 */ /* 0x000ff4000383ffff */
[----:B------:R-:W-:Y:S05]  /*28b0*/  BSYNC.RECONVERGENT B1 ;  /* 0x0000000000017941 */ /* 0x000fea0003800200 */
.L_x_38:
[----:B------:R-:W-:-:S07]  /*28c0*/  MOV R3, R4 ;  /* 0x0000000400037202 */ /* 0x000fce0000000f00 */
.L_x_37:
        /* <DEDUP_REMOVED lines=15> */
[----:B------:R-:W-:-:S05]  /*29c0*/  IMAD.WIDE R12, R32, 0x4, R14 ;  /* 0x00000004200c7825 */ /* 0x000fca00078e020e */
[----:B------:R-:W5:Y:S01]  /*29d0*/  LDG.E R39, desc[UR36][R12.64] ;  /* 0x000000240c277981 */ /* 0x000f62000c1e1900 */
[----:B------:R-:W-:-:S05]  /*29e0*/  IMAD.WIDE R42, R32, 0x4, R12 ;  /* 0x00000004202a7825 */ /* 0x000fca00078e020c */
[----:B------:R0:W5:Y:S02]  /*29f0*/  LDG.E R37, desc[UR36][R42.64] ;  /* 0x000000242a257981 */ /* 0x000164000c1e1900 */
[----:B0-----:R-:W-:-:S05]  /*2a00*/  IMAD.WIDE R42, R32, 0x4, R42 ;  /* 0x00000004202a7825 */ /* 0x001fca00078e022a */
[----:B------:R-:W5:Y:S01]  /*2a10*/  LDG.E R36, desc[UR36][R42.64] ;  /* 0x000000242a247981 */ /* 0x000f62000c1e1900 */
[----:B------:R-:W-:-:S05]  /*2a20*/  IMAD.WIDE R40, R32, 0x4, R42 ;  /* 0x0000000420287825 */ /* 0x000fca00078e022a */
[----:B------:R-:W5:Y:S01]  /*2a30*/  LDG.E R38, desc[UR36][R40.64] ;  /* 0x0000002428267981 */ /* 0x000f62000c1e1900 */
        /* <DEDUP_REMOVED lines=17> */
[----:B0-----:R-:W-:-:S08]  /*2b50*/  DADD R10, R12, R10 ;  /* 0x000000000c0a7229 */ /* 0x001fd0000000000a */
[----:B-1----:R-:W-:-:S11]  /*2b60*/  DADD R24, R10, R20 ;  /* 0x000000000a187229 */ /* 0x002fd60000000014 */
.L_x_41:
        /* <DEDUP_REMOVED lines=25> */
.L_x_42:
        /* <DEDUP_REMOVED lines=13> */
[----:B------:R-:W-:-:S05]  /*2dd0*/  @P0 IMAD.WIDE R20, R32, 0x4, R14 ;  /* 0x0000000420140825 */ /* 0x000fca00078e020e */
[----:B------:R-:W3:Y:S01]  /*2de0*/  @P0 LDG.E R10, desc[UR36][R20.64] ;  /* 0x00000024140a0981 */ /* 0x000ee2000c1e1900 */
[----:B--2---:R-:W0:Y:S08]  /*2df0*/  I2F.F64 R12, R12 ;  /* 0x0000000c000c7312 */ /* 0x004e300000201c00 */
[----:B---3--:R-:W1:Y:S01]  /*2e00*/  @P0 I2F.F64 R10, R10 ;  /* 0x0000000a000a0312 */ /* 0x008e620000201c00 */
[----:B0-----:R-:W-:-:S08]  /*2e10*/  DADD R24, R24, R12 ;  /* 0x0000000018187229 */ /* 0x001fd0000000000c */
[----:B-1----:R-:W-:-:S11]  /*2e20*/  @P0 DADD R24, R24, R10 ;  /* 0x0000000018180229 */ /* 0x002fd6000000000a */
.L_x_40:
[----:B------:R-:W-:-:S05]  /*2e30*/  VIADD R0, R0, 0x1 ;  /* 0x0000000100007836 */ /* 0x000fca0000000000 */
[----:B------:R-:W-:-:S13]  /*2e40*/  ISETP.NE.AND P0, PT, R0, R34, PT ;  /* 0x000000220000720c */ /* 0x000fda0003f05270 */
[----:B------:R-:W-:Y:S05]  /*2e50*/  @P0 BRA `(.L_x_43) ;  /* 0xfffffff400600947 */ /* 0x000fea000383ffff */
[----:B------:R-:W-:Y:S05]  /*2e60*/  BSYNC.RECONVERGENT B0 ;  /* 0x0000000000007941 */ /* 0x000fea0003800200 */
.L_x_36:
[----:B------:R-:W-:Y:S01]  /*2e70*/  MOV R0, 0x0 ;  /* 0x0000000000007802 */ /* 0x000fe20000000f00 */
[----:B------:R0:W-:Y:S01]  /*2e80*/  STL.64 [R1], R24 ;  /* 0x0000001801007387 */ /* 0x0001e20000100a00 */
[----:B------:R-:W1:Y:S01]  /*2e90*/  LDCU.64 UR6, c[0x4][0x10] ;  /* 0x01000200ff0677ac */ /* 0x000e620008000a00 */
[----:B------:R-:W-:Y:S01]  /*2ea0*/  IMAD.MOV.U32 R6, RZ, RZ, R2 ;  /* 0x000000ffff067224 */ /* 0x000fe200078e0002 */
[----:B------:R0:W2:Y:S01]  /*2eb0*/  LDC.64 R8, c[0x4][R0] ;  /* 0x0100000000087b82 */ /* 0x0000a20000000a00 */
[----:B------:R-:W-:Y:S01]  /*2ec0*/  MOV R7, R26 ;  /* 0x0000001a00077202 */ /* 0x000fe20000000f00 */
[----:B------:R-:W3:Y:S01]  /*2ed0*/  LDCU UR4, c[0x0][0x2f8] ;  /* 0x00005f00ff0477ac */ /* 0x000ee20008000800 */
[----:B-1----:R-:W-:Y:S01]  /*2ee0*/  MOV R4, UR6 ;  /* 0x0000000600047c02 */ /* 0x002fe20008000f00 */
[----:B------:R-:W-:Y:S02]  /*2ef0*/  IMAD.U32 R5, RZ, RZ, UR7 ;  /* 0x00000007ff057e24 */ /* 0x000fe4000f8e00ff */
[----:B0--3--:R-:W-:-:S07]  /*2f00*/  VIADD R31, R27, -UR4 ;  /* 0x800000041b1f7c36 */ /* 0x009fce0008000000 */
[----:B------:R-:W-:-:S07]  /*2f10*/  LEPC R20, `(.L_x_44) ;  /* 0x000000001014794e */ /* 0x000fce0000000000 */
[----:B--2---:R-:W-:Y:S05]  /*2f20*/  CALL.ABS.NOINC R8 ;  /* 0x0000000008007343 */ /* 0x004fea0003c00000 */
.L_x_44:
        /* <DEDUP_REMOVED lines=15> */
[----:B------:R-:W-:Y:S01]  /*3020*/  MOV R8, R24 ;  /* 0x0000001800087202 */ /* 0x000fe20000000f00 */
[----:B------:R-:W-:Y:S01]  /*3030*/  IMAD.MOV.U32 R6, RZ, RZ, R16 ;  /* 0x000000ffff067224 */ /* 0x000fe200078e0010 */
[----:B------:R-:W-:Y:S01]  /*3040*/  MOV R34, 0x3070 ;  /* 0x0000307000227802 */ /* 0x000fe20000000f00 */
[----:B------:R-:W-:-:S07]  /*3050*/  IMAD.MOV.U32 R7, RZ, RZ, R17 ;  /* 0x000000ffff077224 */ /* 0x000fce00078e0011 */
[----:B------:R-:W-:Y:S05]  /*3060*/  CALL.REL.NOINC `($__internal_0_$__cuda_sm20_div_rn_f64_full) ;  /* 0x0000000800407944 */ /* 0x000fea0003c00000 */
[----:B------:R-:W-:Y:S01]  /*3070*/  MOV R32, R12 ;  /* 0x0000000c00207202 */ /* 0x000fe20000000f00 */
[----:B------:R-:W-:-:S07]  /*3080*/  IMAD.MOV.U32 R33, RZ, RZ, R13 ;  /* 0x000000ffff217224 */ /* 0x000fce00078e000d */
.L_x_46:
[----:B------:R-:W-:Y:S05]  /*3090*/  BSYNC.RECONVERGENT B0 ;  /* 0x0000000000007941 */ /* 0x000fea0003800200 */
.L_x_45:
[----:B------:R-:W-:Y:S01]  /*30a0*/  MOV R0, 0x0 ;  /* 0x0000000000007802 */ /* 0x000fe20000000f00 */
[----:B------:R0:W-:Y:S01]  /*30b0*/  STL.64 [R31], R18 ;  /* 0x000000121f007387 */ /* 0x0001e20000100a00 */
[----:B------:R-:W1:Y:S01]  /*30c0*/  LDCU.64 UR4, c[0x4][0x18] ;  /* 0x01000300ff0477ac */ /* 0x000e620008000a00 */
[----:B------:R-:W-:Y:S01]  /*30d0*/  IMAD.MOV.U32 R6, RZ, RZ, R27 ;  /* 0x000000ffff067224 */ /* 0x000fe200078e001b */
[----:B------:R0:W2:Y:S01]  /*30e0*/  LDC.64 R2, c[0x4][R0] ;  /* 0x0100000000027b82 */ /* 0x0000a20000000a00 */
[----:B------:R0:W-:Y:S01]  /*30f0*/  STL.64 [R31+0x8], R22 ;  /* 0x000008161f007387 */ /* 0x0001e20000100a00 */
[----:B------:R-:W-:-:S03]  /*3100*/  IMAD.MOV.U32 R7, RZ, RZ, R28 ;  /* 0x000000ffff077224 */ /* 0x000fc600078e001c */
[----:B------:R0:W-:Y:S01]  /*3110*/  STL.64 [R31+0x10], R32 ;  /* 0x000010201f007387 */ /* 0x0001e20000100a00 */
[----:B-1----:R-:W-:Y:S01]  /*3120*/  IMAD.U32 R4, RZ, RZ, UR4 ;  /* 0x00000004ff047e24 */ /* 0x002fe2000f8e00ff */
[----:B0-----:R-:W-:-:S07]  /*3130*/  MOV R5, UR5 ;  /* 0x0000000500057c02 */ /* 0x001fce0008000f00 */
[----:B------:R-:W-:-:S07]  /*3140*/  LEPC R20, `(.L_x_47) ;  /* 0x000000001014794e */ /* 0x000fce0000000000 */
[----:B--2---:R-:W-:Y:S05]  /*3150*/  CALL.ABS.NOINC R2 ;  /* 0x0000000002007343 */ /* 0x004fea0003c00000 */
.L_x_47:
[----:B------:R-:W0:Y:S01]  /*3160*/  LDCU UR4, c[0x0][0x3a8] ;  /* 0x00007500ff0477ac */ /* 0x000e220008000800 */
[----:B------:R-:W-:Y:S01]  /*3170*/  MOV R45, 0xffffffff ;  /* 0xffffffff002d7802 */ /* 0x000fe20000000f00 */
[----:B0-----:R-:W-:-:S09]  /*3180*/  UISETP.GE.AND UP0, UPT, UR4, 0x1, UPT ;  /* 0x000000010400788c */ /* 0x001fd2000bf06270 */
[----:B------:R-:W-:Y:S05]  /*3190*/  BRA.U !UP0, `(.L_x_48) ;  /* 0x0000000508dc7547 */ /* 0x000fea000b800000 */
[----:B------:R-:W0:Y:S01]  /*31a0*/  LDCU.64 UR6, c[0x0][0x390] ;  /* 0x00007200ff0677ac */ /* 0x000e220008000a00 */
[----:B------:R-:W-:Y:S01]  /*31b0*/  HFMA2 R6, -RZ, RZ, 0, 0 ;  /* 0x00000000ff067431 */ /* 0x000fe200000001ff */
[----:B------:R-:W-:Y:S01]  /*31c0*/  BSSY.RECONVERGENT B0, `(.L_x_48) ;  /* 0x0000074000007945 */ /* 0x000fe20003800200 */
[----:B------:R-:W-:Y:S01]  /*31d0*/  IMAD.MOV.U32 R45, RZ, RZ, -0x1 ;  /* 0xffffffffff2d7424 */ /* 0x000fe200078e00ff */
[----:B------:R-:W1:Y:S01]  /*31e0*/  LDCU.64 UR8, c[0x0][0x3a0] ;  /* 0x00007400ff0877ac */ /* 0x000e620008000a00 */
[----:B------:R-:W-:Y:S02]  /*31f0*/  IMAD.MOV.U32 R2, RZ, RZ, RZ ;  /* 0x000000ffff027224 */ /* 0x000fe400078e00ff */
[----:B------:R-:W-:Y:S01]  /*3200*/  IMAD.MOV.U32 R7, RZ, RZ, -0x40100000 ;  /* 0xbff00000ff077424 */ /* 0x000fe200078e00ff */
[----:B------:R-:W2:Y:S01]  /*3210*/  LDCU.64 UR10, c[0x0][0x398] ;  /* 0x00007300ff0a77ac */ /* 0x000ea20008000a00 */
[----:B------:R-:W-:Y:S01]  /*3220*/  UIADD3 UR4, UPT, UPT, -UR4, URZ, URZ ;  /* 0x000000ff04047290 */ /* 0x000fe2000fffe1ff */
[----:B0-----:R-:W-:-:S02]  /*3230*/  IMAD.U32 R42, RZ, RZ, UR6 ;  /* 0x00000006ff2a7e24 */ /* 0x001fc4000f8e00ff */
[----:B------:R-:W-:Y:S01]  /*3240*/  IMAD.U32 R43, RZ, RZ, UR7 ;  /* 0x00000007ff2b7e24 */ /* 0x000fe2000f8e00ff */
[----:B-1----:R-:W-:Y:S01]  /*3250*/  MOV R28, UR8 ;  /* 0x00000008001c7c02 */ /* 0x002fe20008000f00 */
[----:B------:R-:W-:Y:S02]  /*3260*/  IMAD.U32 R31, RZ, RZ, UR9 ;  /* 0x00000009ff1f7e24 */ /* 0x000fe4000f8e00ff */
[----:B------:R-:W-:Y:S01]  /*3270*/  IMAD.U32 R0, RZ, RZ, UR4 ;  /* 0x00000004ff007e24 */ /* 0x000fe2000f8e00ff */
[----:B--2---:R-:W-:Y:S01]  /*3280*/  MOV R5, UR11 ;  /* 0x0000000b00057c02 */ /* 0x004fe20008000f00 */
[----:B------:R-:W-:-:S07]  /*3290*/  IMAD.U32 R4, RZ, RZ, UR10 ;  /* 0x0000000aff047e24 */ /* 0x000fce000f8e00ff */
.L_x_58:
[----:B------:R-:W2:Y:S01]  /*32a0*/  LDG.E R8, desc[UR36][R42.64] ;  /* 0x000000242a087981 */ /* 0x000ea2000c1e1900 */
[----:B------:R-:W-:Y:S01]  /*32b0*/  BSSY.RECONVERGENT B1, `(.L_x_49) ;  /* 0x0000007000017945 */ /* 0x000fe20003800200 */
[----:B------:R-:W-:Y:S01]  /*32c0*/  MOV R44, 0x3320 ;  /* 0x00003320002c7802 */ /* 0x000fe20000000f00 */
[----:B--2---:R-:W0:Y:S02]  /*32d0*/  I2F.F64 R10, R8 ;  /* 0x00000008000a7312 */ /* 0x004e240000201c00 */
[----:B0-----:R-:W-:-:S08]  /*32e0*/  DADD R10, -R10, R18 ;  /* 0x000000000a0a7229 */ /* 0x001fd00000000112 */
[----:B------:R-:W-:-:S10]  /*32f0*/  DADD R16, -RZ, |R10| ;  /* 0x00000000ff107229 */ /* 0x000fd4000000050a */
[----:B------:R-:W-:-:S07]  /*3300*/  MOV R3, R17 ;  /* 0x0000001100037202 */ /* 0x000fce0000000f00 */
[----:B------:R-:W-:Y:S05]  /*3310*/  CALL.REL.NOINC `($_Z18mosaic_cuda_doublePiS_PKiS1_S1_iiii$__internal_accurate_pow) ;  /* 0x0000000c00007944 */ /* 0x000fea0003c00000 */
[----:B------:R-:W-:Y:S05]  /*3320*/  BSYNC.RECONVERGENT B1 ;  /* 0x0000000000017941 */ /* 0x000fea0003800200 */
.L_x_49:
[----:B------:R-:W-:Y:S02]  /*3330*/  IMAD.MOV.U32 R14, RZ, RZ, R28 ;  /* 0x000000ffff0e7224 */ /* 0x000fe400078e001c */
[----:B------:R-:W-:-:S05]  /*3340*/  IMAD.MOV.U32 R15, RZ, RZ, R31 ;  /* 0x000000ffff0f7224 */ /* 0x000fca00078e001f */
[----:B------:R-:W2:Y:S01]  /*3350*/  LDG.E R14, desc[UR36][R14.64] ;  /* 0x000000240e0e7981 */ /* 0x000ea2000c1e1900 */
[C---:B------:R-:W-:Y:S01]  /*3360*/  DADD R8, R10.reuse, 2 ;  /* 0x400000000a087429 */ /* 0x040fe20000000000 */
[----:B------:R-:W-:Y:S01]  /*3370*/  BSSY.RECONVERGENT B1, `(.L_x_50) ;  /* 0x0000011000017945 */ /* 0x000fe20003800200 */
[C---:B------:R-:W-:Y:S02]  /*3380*/  DSETP.NEU.AND P0, PT, R10.reuse, RZ, PT ;  /* 0x000000ff0a00722a */ /* 0x040fe40003f0d000 */
[----:B------:R-:W-:-:S06]  /*3390*/  DSETP.NEU.AND P2, PT, R10, 1, PT ;  /* 0x3ff000000a00742a */ /* 0x000fcc0003f4d000 */
[----:B------:R-:W-:-:S04]  /*33a0*/  LOP3.LUT R16, R9, 0x7ff00000, RZ, 0xc0, !PT ;  /* 0x7ff0000009107812 */ /* 0x000fc800078ec0ff */
[----:B------:R-:W-:Y:S01]  /*33b0*/  ISETP.NE.AND P1, PT, R16, 0x7ff00000, PT ;  /* 0x7ff000001000780c */ /* 0x000fe20003f25270 */
[----:B--2---:R-:W0:Y:S02]  /*33c0*/  I2F.F64 R12, R14 ;  /* 0x0000000e000c7312 */ /* 0x004e240000201c00 */
[----:B0-----:R-:W-:Y:S01]  /*33d0*/  DADD R8, -R12, R32 ;  /* 0x000000000c087229 */ /* 0x001fe20000000120 */
[----:B------:R-:W-:Y:S02]  /*33e0*/  FSEL R12, R3, RZ, P0 ;  /* 0x000000ff030c7208 */ /* 0x000fe40000000000 */
[----:B------:R-:W-:-:S05]  /*33f0*/  FSEL R13, R24, RZ, P0 ;  /* 0x000000ff180d7208 */ /* 0x000fca0000000000 */
[----:B------:R-:W-:Y:S02]  /*3400*/  DADD R16, -RZ, |R8| ;  /* 0x00000000ff107229 */ /* 0x000fe40000000508 */
[----:B------:R-:W-:Y:S09]  /*3410*/  @P1 BRA `(.L_x_51) ;  /* 0x0000000000181947 */ /* 0x000ff20003800000 */
[----:B------:R-:W-:-:S14]  /*3420*/  DSETP.NAN.AND P0, PT, R10, R10, PT ;  /* 0x0000000a0a00722a */ /* 0x000fdc0003f08000 */
[----:B------:R-:W-:Y:S01]  /*3430*/  @P0 DADD R12, R10, 2 ;  /* 0x400000000a0c0429 */ /* 0x000fe20000000000 */
[----:B------:R-:W-:Y:S10]  /*3440*/  @P0 BRA `(.L_x_51) ;  /* 0x00000000000c0947 */ /* 0x000ff40003800000 */
[----:B------:R-:W-:-:S14]  /*3450*/  DSETP.NEU.AND P0, PT, |R10|, +INF , PT ;  /* 0x7ff000000a00742a */ /* 0x000fdc0003f0d200 */
[----:B------:R-:W-:Y:S01]  /*3460*/  @!P0 MOV R12, 0x0 ;  /* 0x00000000000c8802 */ /* 0x000fe20000000f00 */
[----:B------:R-:W-:-:S07]  /*3470*/  @!P0 IMAD.MOV.U32 R13, RZ, RZ, 0x7ff00000 ;  /* 0x7ff00000ff0d8424 */ /* 0x000fce00078e00ff */
.L_x_51:
[----:B------:R-:W-:Y:S05]  /*3480*/  BSYNC.RECONVERGENT B1 ;  /* 0x0000000000017941 */ /* 0x000fea0003800200 */
.L_x_50:
[----:B------:R-:W-:Y:S01]  /*3490*/  BSSY.RECONVERGENT B1, `(.L_x_52) ;  /* 0x0000006000017945 */ /* 0x000fe20003800200 */
[----:B------:R-:W-:Y:S01]  /*34a0*/  FSEL R10, R12, RZ, P2 ;  /* 0x000000ff0c0a7208 */ /* 0x000fe20001000000 */
[----:B------:R-:W-:Y:S01]  /*34b0*/  IMAD.MOV.U32 R3, RZ, RZ, R17 ;  /* 0x000000ffff037224 */ /* 0x000fe200078e0011 */
[----:B------:R-:W-:Y:S02]  /*34c0*/  FSEL R11, R13, 1.875, P2 ;  /* 0x3ff000000d0b7808 */ /* 0x000fe40001000000 */
[----:B------:R-:W-:-:S07]  /*34d0*/  MOV R44, 0x34f0 ;  /* 0x000034f0002c7802 */ /* 0x000fce0000000f00 */
[----:B------:R-:W-:Y:S05]  /*34e0*/  CALL.REL.NOINC `($_Z18mosaic_cuda_doublePiS_PKiS1_S1_iiii$__internal_accurate_pow) ;  /* 0x00000008008c7944 */ /* 0x000fea0003c00000 */
[----:B------:R-:W-:Y:S05]  /*34f0*/  BSYNC.RECONVERGENT B1 ;  /* 0x0000000000017941 */ /* 0x000fea0003800200 */
.L_x_52:
[----:B------:R-:W2:Y:S01]  /*3500*/  LDG.E R20, desc[UR36][R4.64] ;  /* 0x0000002404147981 */ /* 0x000ea2000c1e1900 */
[C---:B------:R-:W-:Y:S01]  /*3510*/  DADD R12, R8.reuse, 2 ;  /* 0x40000000080c7429 */ /* 0x040fe20000000000 */
[----:B------:R-:W-:Y:S01]  /*3520*/  BSSY.RECONVERGENT B1, `(.L_x_53) ;  /* 0x0000011000017945 */ /* 0x000fe20003800200 */
[C---:B------:R-:W-:Y:S02]  /*3530*/  DSETP.NEU.AND P0, PT, R8.reuse, RZ, PT ;  /* 0x000000ff0800722a */ /* 0x040fe40003f0d000 */
[----:B------:R-:W-:-:S04]  /*3540*/  DSETP.NEU.AND P2, PT, R8, 1, PT ;  /* 0x3ff000000800742a */ /* 0x000fc80003f4d000 */
[----:B------:R-:W-:Y:S02]  /*3550*/  FSEL R17, R24, RZ, P0 ;  /* 0x000000ff18117208 */ /* 0x000fe40000000000 */
[----:B------:R-:W-:-:S04]  /*3560*/  LOP3.LUT R16, R13, 0x7ff00000, RZ, 0xc0, !PT ;  /* 0x7ff000000d107812 */ /* 0x000fc800078ec0ff */
[----:B------:R-:W-:Y:S02]  /*3570*/  ISETP.NE.AND P1, PT, R16, 0x7ff00000, PT ;  /* 0x7ff000001000780c */ /* 0x000fe40003f25270 */
[----:B------:R-:W-:Y:S01]  /*3580*/  FSEL R16, R3, RZ, P0 ;  /* 0x000000ff03107208 */ /* 0x000fe20000000000 */
[----:B--2---:R-:W0:Y:S02]  /*3590*/  I2F.F64 R14, R20 ;  /* 0x00000014000e7312 */ /* 0x004e240000201c00 */
[----:B0-----:R-:W-:-:S08]  /*35a0*/  DADD R12, -R14, R22 ;  /* 0x000000000e0c7229 */ /* 0x001fd00000000116 */
[----:B------:R-:W-:Y:S01]  /*35b0*/  DADD R14, -RZ, |R12| ;  /* 0x00000000ff0e7229 */ /* 0x000fe2000000050c */
[----:B------:R-:W-:Y:S10]  /*35c0*/  @P1 BRA `(.L_x_54) ;  /* 0x0000000000181947 */ /* 0x000ff40003800000 */
[----:B------:R-:W-:-:S14]  /*35d0*/  DSETP.NAN.AND P0, PT, R8, R8, PT ;  /* 0x000000080800722a */ /* 0x000fdc0003f08000 */
[----:B------:R-:W-:Y:S01]  /*35e0*/  @P0 DADD R16, R8, 2 ;  /* 0x4000000008100429 */ /* 0x000fe20000000000 */
[----:B------:R-:W-:Y:S10]  /*35f0*/  @P0 BRA `(.L_x_54) ;  /* 0x00000000000c0947 */ /* 0x000ff40003800000 */
[----:B------:R-:W-:-:S14]  /*3600*/  DSETP.NEU.AND P0, PT, |R8|, +INF , PT ;  /* 0x7ff000000800742a */ /* 0x000fdc0003f0d200 */
[----:B------:R-:W-:Y:S01]  /*3610*/  @!P0 MOV R16, 0x0 ;  /* 0x0000000000108802 */ /* 0x000fe20000000f00 */
[----:B------:R-:W-:-:S07]  /*3620*/  @!P0 IMAD.MOV.U32 R17, RZ, RZ, 0x7ff00000 ;  /* 0x7ff00000ff118424 */ /* 0x000fce00078e00ff */
.L_x_54:
[----:B------:R-:W-:Y:S05]  /*3630*/  BSYNC.RECONVERGENT B1 ;  /* 0x0000000000017941 */ /* 0x000fea0003800200 */
.L_x_53:
[----:B------:R-:W-:Y:S01]  /*3640*/  FSEL R8, R16, RZ, P2 ;  /* 0x000000ff10087208 */ /* 0x000fe20001000000 */
[----:B------:R-:W-:Y:S01]  /*3650*/  BSSY.RECONVERGENT B1, `(.L_x_55) ;  /* 0x0000007000017945 */ /* 0x000fe20003800200 */
[----:B------:R-:W-:Y:S01]  /*3660*/  FSEL R9, R17, 1.875, P2 ;  /* 0x3ff0000011097808 */ /* 0x000fe20001000000 */
[----:B------:R-:W-:Y:S01]  /*3670*/  IMAD.MOV.U32 R16, RZ, RZ, R14 ;  /* 0x000000ffff107224 */ /* 0x000fe200078e000e */
[----:B------:R-:W-:Y:S02]  /*3680*/  MOV R3, R15 ;  /* 0x0000000f00037202 */ /* 0x000fe40000000f00 */
[----:B------:R-:W-:Y:S02]  /*3690*/  MOV R44, 0x36c0 ;  /* 0x000036c0002c7802 */ /* 0x000fe40000000f00 */
[----:B------:R-:W-:-:S11]  /*36a0*/  DADD R10, R10, R8 ;  /* 0x000000000a0a7229 */ /* 0x000fd60000000008 */
[----:B------:R-:W-:Y:S05]  /*36b0*/  CALL.REL.NOINC `($_Z18mosaic_cuda_doublePiS_PKiS1_S1_iiii$__internal_accurate_pow) ;  /* 0x0000000800187944 */ /* 0x000fea0003c00000 */
[----:B------:R-:W-:Y:S05]  /*36c0*/  BSYNC.RECONVERGENT B1 ;  /* 0x0000000000017941 */ /* 0x000fea0003800200 */
.L_x_55:
[C---:B------:R-:W-:Y:S01]  /*36d0*/  DADD R8, R12.reuse, 2 ;  /* 0x400000000c087429 */ /* 0x040fe20000000000 */
[----:B------:R-:W-:Y:S01]  /*36e0*/  BSSY.RECONVERGENT B1, `(.L_x_56) ;  /* 0x000000d000017945 */ /* 0x000fe20003800200 */
[----:B------:R-:W-:-:S08]  /*36f0*/  DSETP.NEU.AND P0, PT, R12, RZ, PT ;  /* 0x000000ff0c00722a */ /* 0x000fd00003f0d000 */
[----:B------:R-:W-:Y:S02]  /*3700*/  LOP3.LUT R8, R9, 0x7ff00000, RZ, 0xc0, !PT ;  /* 0x7ff0000009087812 */ /* 0x000fe400078ec0ff */
[----:B------:R-:W-:Y:S02]  /*3710*/  FSEL R9, R24, RZ, P0 ;  /* 0x000000ff18097208 */ /* 0x000fe40000000000 */
[----:B------:R-:W-:Y:S02]  /*3720*/  ISETP.NE.AND P1, PT, R8, 0x7ff00000, PT ;  /* 0x7ff000000800780c */ /* 0x000fe40003f25270 */
[----:B------:R-:W-:-:S11]  /*3730*/  FSEL R8, R3, RZ, P0 ;  /* 0x000000ff03087208 */ /* 0x000fd60000000000 */
[----:B------:R-:W-:Y:S05]  /*3740*/  @P1 BRA `(.L_x_57) ;  /* 0x0000000000181947 */ /* 0x000fea0003800000 */
[----:B------:R-:W-:-:S14]  /*3750*/  DSETP.NAN.AND P0, PT, R12, R12, PT ;  /* 0x0000000c0c00722a */ /* 0x000fdc0003f08000 */
[----:B------:R-:W-:Y:S01]  /*3760*/  @P0 DADD R8, R12, 2 ;  /* 0x400000000c080429 */ /* 0x000fe20000000000 */
[----:B------:R-:W-:Y:S10]  /*3770*/  @P0 BRA `(.L_x_57) ;  /* 0x00000000000c0947 */ /* 0x000ff40003800000 */
[----:B------:R-:W-:-:S14]  /*3780*/  DSETP.NEU.AND P0, PT, |R12|, +INF , PT ;  /* 0x7ff000000c00742a */ /* 0x000fdc0003f0d200 */
[----:B------:R-:W-:Y:S02]  /*3790*/  @!P0 IMAD.MOV.U32 R8, RZ, RZ, 0x0 ;  /* 0x00000000ff088424 */ /* 0x000fe400078e00ff */
[----:B------:R-:W-:-:S07]  /*37a0*/  @!P0 IMAD.MOV.U32 R9, RZ, RZ, 0x7ff00000 ;  /* 0x7ff00000ff098424 */ /* 0x000fce00078e00ff */
.L_x_57:
[----:B------:R-:W-:Y:S05]  /*37b0*/  BSYNC.RECONVERGENT B1 ;  /* 0x0000000000017941 */ /* 0x000fea0003800200 */
.L_x_56:
[----:B------:R-:W-:Y:S01]  /*37c0*/  DSETP.NEU.AND P0, PT, R12, 1, PT ;  /* 0x3ff000000c00742a */ /* 0x000fe20003f0d000 */
[----:B------:R-:W-:Y:S02]  /*37d0*/  IADD3 R0, PT, PT, R0, 0x1, RZ ;  /* 0x0000000100007810 */ /* 0x000fe40007ffe0ff */
[----:B------:R-:W-:Y:S02]  /*37e0*/  IADD3 R4, P2, PT, R4, 0x4, RZ ;  /* 0x0000000404047810 */ /* 0x000fe40007f5e0ff */
[----:B------:R-:W-:Y:S02]  /*37f0*/  ISETP.NE.AND P1, PT, R0, RZ, PT ;  /* 0x000000ff0000720c */ /* 0x000fe40003f25270 */
[----:B------:R-:W-:Y:S01]  /*3800*/  FSEL R8, R8, RZ, P0 ;  /* 0x000000ff08087208 */ /* 0x000fe20000000000 */
[----:B------:R-:W-:Y:S01]  /*3810*/  IMAD.X R5, RZ, RZ, R5, P2 ;  /* 0x000000ffff057224 */ /* 0x000fe200010e0605 */
[----:B------:R-:W-:Y:S02]  /*3820*/  FSEL R9, R9, 1.875, P0 ;  /* 0x3ff0000009097808 */ /* 0x000fe40000000000 */
[----:B------:R-:W-:-:S02]  /*3830*/  IADD3 R28, P3, PT, R28, 0x4, RZ ;  /* 0x000000041c1c7810 */ /* 0x000fc40007f7e0ff */
[----:B------:R-:W-:Y:S02]  /*3840*/  IADD3 R42, P4, PT, R42, 0x4, RZ ;  /* 0x000000042a2a7810 */ /* 0x000fe40007f9e0ff */
[----:B------:R-:W-:Y:S01]  /*3850*/  DADD R10, R10, R8 ;  /* 0x000000000a0a7229 */ /* 0x000fe20000000008 */
[----:B------:R-:W-:Y:S01]  /*3860*/  IMAD.X R31, RZ, RZ, R31, P3 ;  /* 0x000000ffff1f7224 */ /* 0x000fe200018e061f */
[----:B------:R-:W-:-:S06]  /*3870*/  IADD3.X R43, PT, PT, RZ, R43, RZ, P4, !PT ;  /* 0x0000002bff2b7210 */ /* 0x000fcc00027fe4ff */
[----:B------:R-:W-:Y:S02]  /*3880*/  DSETP.GEU.AND P0, PT, |R10|, R6, PT ;  /* 0x000000060a00722a */ /* 0x000fe40003f0e200 */
[----:B------:R-:W-:-:S04]  /*3890*/  DADD R10, -RZ, |R10| ;  /* 0x00000000ff0a7229 */ /* 0x000fc8000000050a */
[----:B------:R-:W-:-:S06]  /*38a0*/  DSETP.EQ.OR P0, PT, R6, -1, !P0 ;  /* 0xbff000000600742a */ /* 0x000fcc0004702400 */
[C---:B------:R-:W-:Y:S01]  /*38b0*/  SEL R45, R2.reuse, R45, P0 ;  /* 0x0000002d022d7207 */ /* 0x040fe20000000000 */
[----:B------:R-:W-:Y:S01]  /*38c0*/  VIADD R2, R2, 0x1 ;  /* 0x0000000102027836 */ /* 0x000fe20000000000 */
[----:B------:R-:W-:Y:S02]  /*38d0*/  FSEL R6, R10, R6, P0 ;  /* 0x000000060a067208 */ /* 0x000fe40000000000 */
[----:B------:R-:W-:Y:S01]  /*38e0*/  FSEL R7, R11, R7, P0 ;  /* 0x000000070b077208 */ /* 0x000fe20000000000 */
[----:B------:R-:W-:Y:S06]  /*38f0*/  @P1 BRA `(.L_x_58) ;  /* 0xfffffff800681947 */ /* 0x000fec000383ffff */
[----:B------:R-:W-:Y:S05]  /*3900*/  BSYNC.RECONVERGENT B0 ;  /* 0x0000000000007941 */ /* 0x000fea0003800200 */
.L_x_48:
[----:B------:R-:W0:Y:S01]  /*3910*/  LDC.64 R2, c[0x0][0x380] ;  /* 0x0000e000ff027b82 */ /* 0x000e220000000a00 */
[----:B------:R-:W1:Y:S02]  /*3920*/  LDCU UR4, c[0x0][0x3b0] ;  /* 0x00007600ff0477ac */ /* 0x000e640008000800 */
[----:B-1----:R-:W-:-:S04]  /*3930*/  IMAD R29, R29, UR4, R30 ;  /* 0x000000041d1d7c24 */ /* 0x002fc8000f8e021e */
[----:B0-----:R-:W-:-:S05]  /*3940*/  IMAD.WIDE R2, R29, 0x4, R2 ;  /* 0x000000041d027825 */ /* 0x001fca00078e0202 */
[----:B------:R-:W-:Y:S01]  /*3950*/  STG.E desc[UR36][R2.64], R45 ;  /* 0x0000002d02007986 */ /* 0x000fe2000c101924 */
[----:B------:R-:W-:Y:S05]  /*3960*/  EXIT ;  /* 0x000000000000794d */ /* 0x000fea0003800000 */
        .weak           $__internal_0_$__cuda_sm20_div_rn_f64_full
        .type           $__internal_0_$__cuda_sm20_div_rn_f64_full,@function
        .size           $__internal_0_$__cuda_sm20_div_rn_f64_full,($_Z18mosaic_cuda_doublePiS_PKiS1_S1_iiii$__internal_accurate_pow - $__internal_0_$__cuda_sm20_div_rn_f64_full)
$__internal_0_$__cuda_sm20_div_rn_f64_full:
[C---:B------:R-:W-:Y:S01]  /*3970*/  FSETP.GEU.AND P0, PT, |R7|.reuse, 1.469367938527859385e-39, PT ;  /* 0x001000000700780b */ /* 0x040fe20003f0e200 */
[----:B------:R-:W-:Y:S01]  /*3980*/  IMAD.MOV.U32 R10, RZ, RZ, 0x1 ;  /* 0x00000001ff0a7424 */ /* 0x000fe200078e00ff */
[----:B------:R-:W-:Y:S01]  /*3990*/  LOP3.LUT R4, R7, 0x800fffff, RZ, 0xc0, !PT ;  /* 0x800fffff07047812 */ /* 0x000fe200078ec0ff */
[----:B------:R-:W-:Y:S01]  /*39a0*/  BSSY.RECONVERGENT B1, `(.L_x_59) ;  /* 0x0000055000017945 */ /* 0x000fe20003800200 */
[----:B------:R-:W-:Y:S02]  /*39b0*/  MOV R9, R25 ;  /* 0x0000001900097202 */ /* 0x000fe40000000f00 */
[----:B------:R-:W-:Y:S01]  /*39c0*/  LOP3.LUT R5, R4, 0x3ff00000, RZ, 0xfc, !PT ;  /* 0x3ff0000004057812 */ /* 0x000fe200078efcff */
[----:B------:R-:W-:Y:S01]  /*39d0*/  IMAD.MOV.U32 R4, RZ, RZ, R6 ;  /* 0x000000ffff047224 */ /* 0x000fe200078e0006 */
[C---:B------:R-:W-:Y:S02]  /*39e0*/  FSETP.GEU.AND P2, PT, |R9|.reuse, 1.469367938527859385e-39, PT ;  /* 0x001000000900780b */ /* 0x040fe40003f4e200 */
[----:B------:R-:W-:-:S02]  /*39f0*/  LOP3.LUT R3, R9, 0x7ff00000, RZ, 0xc0, !PT ;  /* 0x7ff0000009037812 */ /* 0x000fc400078ec0ff */
[----:B------:R-:W-:Y:S01]  /*3a00*/  LOP3.LUT R36, R7, 0x7ff00000, RZ, 0xc0, !PT ;  /* 0x7ff0000007247812 */ /* 0x000fe200078ec0ff */
[----:B------:R-:W-:Y:S02]  /*3a10*/  @!P0 DMUL R4, R6, 8.98846567431157953865e+307 ;  /* 0x7fe0000006048828 */ /* 0x000fe40000000000 */
[----:B------:R-:W-:Y:S01]  /*3a20*/  IMAD.MOV.U32 R25, RZ, RZ, R3 ;  /* 0x000000ffff197224 */ /* 0x000fe200078e0003 */
[----:B------:R-:W-:-:S03]  /*3a30*/  ISETP.GE.U32.AND P1, PT, R3, R36, PT ;  /* 0x000000240300720c */ /* 0x000fc60003f26070 */
[----:B------:R-:W0:Y:S02]  /*3a40*/  MUFU.RCP64H R11, R5 ;  /* 0x00000005000b7308 */ /* 0x000e240000001800 */
[----:B------:R-:W-:Y:S02]  /*3a50*/  @!P2 LOP3.LUT R0, R7, 0x7ff00000, RZ, 0xc0, !PT ;  /* 0x7ff000000700a812 */ /* 0x000fe400078ec0ff */
[----:B------:R-:W-:Y:S02]  /*3a60*/  @!P0 LOP3.LUT R36, R5, 0x7ff00000, RZ, 0xc0, !PT ;  /* 0x7ff0000005248812 */ /* 0x000fe400078ec0ff */
[----:B------:R-:W-:Y:S01]  /*3a70*/  @!P2 ISETP.GE.U32.AND P3, PT, R3, R0, PT ;  /* 0x000000000300a20c */ /* 0x000fe20003f66070 */
[----:B------:R-:W-:Y:S02]  /*3a80*/  IMAD.MOV.U32 R0, RZ, RZ, 0x1ca00000 ;  /* 0x1ca00000ff007424 */ /* 0x000fe400078e00ff */
[----:B------:R-:W-:-:S03]  /*3a90*/  VIADD R37, R36, 0xffffffff ;  /* 0xffffffff24257836 */ /* 0x000fc60000000000 */
[----:B------:R-:W-:-:S04]  /*3aa0*/  @!P2 SEL R15, R0, 0x63400000, !P3 ;  /* 0x63400000000fa807 */ /* 0x000fc80005800000 */
[----:B------:R-:W-:Y:S01]  /*3ab0*/  @!P2 LOP3.LUT R20, R15, 0x80000000, R9, 0xf8, !PT ;  /* 0x800000000f14a812 */ /* 0x000fe200078ef809 */
[----:B0-----:R-:W-:-:S03]  /*3ac0*/  DFMA R12, R10, -R4, 1 ;  /* 0x3ff000000a0c742b */ /* 0x001fc60000000804 */
[----:B------:R-:W-:Y:S01]  /*3ad0*/  @!P2 LOP3.LUT R21, R20, 0x100000, RZ, 0xfc, !PT ;  /* 0x001000001415a812 */ /* 0x000fe200078efcff */
[----:B------:R-:W-:-:S04]  /*3ae0*/  @!P2 IMAD.MOV.U32 R20, RZ, RZ, RZ ;  /* 0x000000ffff14a224 */ /* 0x000fc800078e00ff */
[----:B------:R-:W-:-:S08]  /*3af0*/  DFMA R12, R12, R12, R12 ;  /* 0x0000000c0c0c722b */ /* 0x000fd0000000000c */
[----:B------:R-:W-:Y:S01]  /*3b00*/  DFMA R12, R10, R12, R10 ;  /* 0x0000000c0a0c722b */ /* 0x000fe2000000000a */
[----:B------:R-:W-:Y:S02]  /*3b10*/  SEL R11, R0, 0x63400000, !P1 ;  /* 0x63400000000b7807 */ /* 0x000fe40004800000 */
[----:B------:R-:W-:Y:S02]  /*3b20*/  MOV R10, R8 ;  /* 0x00000008000a7202 */ /* 0x000fe40000000f00 */
[----:B------:R-:W-:-:S03]  /*3b30*/  LOP3.LUT R11, R11, 0x800fffff, R9, 0xf8, !PT ;  /* 0x800fffff0b0b7812 */ /* 0x000fc600078ef809 */
[----:B------:R-:W-:-:S03]  /*3b40*/  DFMA R14, R12, -R4, 1 ;  /* 0x3ff000000c0e742b */ /* 0x000fc60000000804 */
[----:B------:R-:W-:-:S05]  /*3b50*/  @!P2 DFMA R10, R10, 2, -R20 ;  /* 0x400000000a0aa82b */ /* 0x000fca0000000814 */
[----:B------:R-:W-:-:S05]  /*3b60*/  DFMA R14, R12, R14, R12 ;  /* 0x0000000e0c0e722b */ /* 0x000fca000000000c */
[----:B------:R-:W-:-:S03]  /*3b70*/  @!P2 LOP3.LUT R25, R11, 0x7ff00000, RZ, 0xc0, !PT ;  /* 0x7ff000000b19a812 */ /* 0x000fc600078ec0ff */
[----:B------:R-:W-:Y:S01]  /*3b80*/  DMUL R12, R14, R10 ;  /* 0x0000000a0e0c7228 */ /* 0x000fe20000000000 */
[----:B------:R-:W-:-:S04]  /*3b90*/  IADD3 R35, PT, PT, R25, -0x1, RZ ;  /* 0xffffffff19237810 */ /* 0x000fc80007ffe0ff */
[----:B------:R-:W-:-:S03]  /*3ba0*/  ISETP.GT.U32.AND P0, PT, R35, 0x7feffffe, PT ;  /* 0x7feffffe2300780c */ /* 0x000fc60003f04070 */
[----:B------:R-:W-:Y:S01]  /*3bb0*/  DFMA R20, R12, -R4, R10 ;  /* 0x800000040c14722b */ /* 0x000fe2000000000a */
[----:B------:R-:W-:-:S07]  /*3bc0*/  ISETP.GT.U32.OR P0, PT, R37, 0x7feffffe, P0 ;  /* 0x7feffffe2500780c */ /* 0x000fce0000704470 */
[----:B------:R-:W-:-:S06]  /*3bd0*/  DFMA R20, R14, R20, R12 ;  /* 0x000000140e14722b */ /* 0x000fcc000000000c */
[----:B------:R-:W-:Y:S05]  /*3be0*/  @P0 BRA `(.L_x_60) ;  /* 0x00000000006c0947 */ /* 0x000fea0003800000 */
[----:B------:R-:W-:-:S04]  /*3bf0*/  LOP3.LUT R12, R7, 0x7ff00000, RZ, 0xc0, !PT ;  /* 0x7ff00000070c7812 */ /* 0x000fc800078ec0ff */
[CC--:B------:R-:W-:Y:S02]  /*3c00*/  VIADDMNMX R8, R3.reuse, -R12.reuse, 0xb9600000, !PT ;  /* 0xb960000003087446 */ /* 0x0c0fe4000780090c */
[----:B------:R-:W-:Y:S02]  /*3c10*/  ISETP.GE.U32.AND P0, PT, R3, R12, PT ;  /* 0x0000000c0300720c */ /* 0x000fe40003f06070 */
[----:B------:R-:W-:Y:S02]  /*3c20*/  VIMNMX R8, PT, PT, R8, 0x46a00000, PT ;  /* 0x46a0000008087848 */ /* 0x000fe40003fe0100 */
[----:B------:R-:W-:-:S05]  /*3c30*/  SEL R3, R0, 0x63400000, !P0 ;  /* 0x6340000000037807 */ /* 0x000fca0004000000 */
[----:B------:R-:W-:Y:S02]  /*3c40*/  IMAD.IADD R3, R8, 0x1, -R3 ;  /* 0x0000000108037824 */ /* 0x000fe400078e0a03 */
[----:B------:R-:W-:-:S03]  /*3c50*/  IMAD.MOV.U32 R8, RZ, RZ, RZ ;  /* 0x000000ffff087224 */ /* 0x000fc600078e00ff */
[----:B------:R-:W-:-:S06]  /*3c60*/  IADD3 R9, PT, PT, R3, 0x7fe00000, RZ ;  /* 0x7fe0000003097810 */ /* 0x000fcc0007ffe0ff */
[----:B------:R-:W-:-:S10]  /*3c70*/  DMUL R12, R20, R8 ;  /* 0x00000008140c7228 */ /* 0x000fd40000000000 */
[----:B------:R-:W-:-:S13]  /*3c80*/  FSETP.GTU.AND P0, PT, |R13|, 1.469367938527859385e-39, PT ;  /* 0x001000000d00780b */ /* 0x000fda0003f0c200 */
[----:B------:R-:W-:Y:S05]  /*3c90*/  @P0 BRA `(.L_x_61) ;  /* 0x0000000000940947 */ /* 0x000fea0003800000 */
[----:B------:R-:W-:Y:S01]  /*3ca0*/  DFMA R4, R20, -R4, R10 ;  /* 0x800000041404722b */ /* 0x000fe2000000000a */
[----:B------:R-:W-:-:S09]  /*3cb0*/  IMAD.MOV.U32 R8, RZ, RZ, RZ ;  /* 0x000000ffff087224 */ /* 0x000fd200078e00ff */
[C---:B------:R-:W-:Y:S02]  /*3cc0*/  FSETP.NEU.AND P0, PT, R5.reuse, RZ, PT ;  /* 0x000000ff0500720b */ /* 0x040fe40003f0d000 */
[----:B------:R-:W-:-:S04]  /*3cd0*/  LOP3.LUT R7, R5, 0x80000000, R7, 0x48, !PT ;  /* 0x8000000005077812 */ /* 0x000fc800078e4807 */
[----:B------:R-:W-:-:S07]  /*3ce0*/  LOP3.LUT R9, R7, R9, RZ, 0xfc, !PT ;  /* 0x0000000907097212 */ /* 0x000fce00078efcff */
[----:B------:R-:W-:Y:S05]  /*3cf0*/  @!P0 BRA `(.L_x_61) ;  /* 0x00000000007c8947 */ /* 0x000fea0003800000 */
[C---:B------:R-:W-:Y:S01]  /*3d00*/  IADD3 R5, PT, PT, -R3.reuse, RZ, RZ ;  /* 0x000000ff03057210 */ /* 0x040fe20007ffe1ff */
[----:B------:R-:W-:Y:S01]  /*3d10*/  IMAD.MOV.U32 R4, RZ, RZ, RZ ;  /* 0x000000ffff047224 */ /* 0x000fe200078e00ff */
[----:B------:R-:W-:Y:S01]  /*3d20*/  DMUL.RP R8, R20, R8 ;  /* 0x0000000814087228 */ /* 0x000fe20000008000 */
[----:B------:R-:W-:-:S04]  /*3d30*/  IADD3 R3, PT, PT, -R3, -0x43300000, RZ ;  /* 0xbcd0000003037810 */ /* 0x000fc80007ffe1ff */
[----:B------:R-:W-:-:S05]  /*3d40*/  DFMA R4, R12, -R4, R20 ;  /* 0x800000040c04722b */ /* 0x000fca0000000014 */
[----:B------:R-:W-:-:S05]  /*3d50*/  LOP3.LUT R7, R9, R7, RZ, 0x3c, !PT ;  /* 0x0000000709077212 */ /* 0x000fca00078e3cff */
[----:B------:R-:W-:-:S04]  /*3d60*/  FSETP.NEU.AND P0, PT, |R5|, R3, PT ;  /* 0x000000030500720b */ /* 0x000fc80003f0d200 */
[----:B------:R-:W-:Y:S02]  /*3d70*/  FSEL R12, R8, R12, !P0 ;  /* 0x0000000c080c7208 */ /* 0x000fe40004000000 */
[----:B------:R-:W-:Y:S01]  /*3d80*/  FSEL R13, R7, R13, !P0 ;  /* 0x0000000d070d7208 */ /* 0x000fe20004000000 */
[----:B------:R-:W-:Y:S06]  /*3d90*/  BRA `(.L_x_61) ;  /* 0x0000000000547947 */ /* 0x000fec0003800000 */
.L_x_60:
[----:B------:R-:W-:-:S14]  /*3da0*/  DSETP.NAN.AND P0, PT, R8, R8, PT ;  /* 0x000000080800722a */ /* 0x000fdc0003f08000 */
[----:B------:R-:W-:Y:S05]  /*3db0*/  @P0 BRA `(.L_x_62) ;  /* 0x0000000000440947 */ /* 0x000fea0003800000 */
[----:B------:R-:W-:-:S14]  /*3dc0*/  DSETP.NAN.AND P0, PT, R6, R6, PT ;  /* 0x000000060600722a */ /* 0x000fdc0003f08000 */
[----:B------:R-:W-:Y:S05]  /*3dd0*/  @P0 BRA `(.L_x_63) ;  /* 0x0000000000300947 */ /* 0x000fea0003800000 */
[----:B------:R-:W-:Y:S01]  /*3de0*/  ISETP.NE.AND P0, PT, R25, R36, PT ;  /* 0x000000241900720c */ /* 0x000fe20003f05270 */
[----:B------:R-:W-:Y:S01]  /*3df0*/  IMAD.MOV.U32 R12, RZ, RZ, 0x0 ;  /* 0x00000000ff0c7424 */ /* 0x000fe200078e00ff */
[----:B------:R-:W-:-:S11]  /*3e00*/  MOV R13, 0xfff80000 ;  /* 0xfff80000000d7802 */ /* 0x000fd60000000f00 */
[----:B------:R-:W-:Y:S05]  /*3e10*/  @!P0 BRA `(.L_x_61) ;  /* 0x0000000000348947 */ /* 0x000fea0003800000 */
[----:B------:R-:W-:Y:S02]  /*3e20*/  ISETP.NE.AND P0, PT, R25, 0x7ff00000, PT ;  /* 0x7ff000001900780c */ /* 0x000fe40003f05270 */
[----:B------:R-:W-:Y:S02]  /*3e30*/  LOP3.LUT R13, R9, 0x80000000, R7, 0x48, !PT ;  /* 0x80000000090d7812 */ /* 0x000fe400078e4807 */
[----:B------:R-:W-:-:S13]  /*3e40*/  ISETP.EQ.OR P0, PT, R36, RZ, !P0 ;  /* 0x000000ff2400720c */ /* 0x000fda0004702670 */
[----:B------:R-:W-:Y:S01]  /*3e50*/  @P0 LOP3.LUT R0, R13, 0x7ff00000, RZ, 0xfc, !PT ;  /* 0x7ff000000d000812 */ /* 0x000fe200078efcff */
[----:B------:R-:W-:Y:S02]  /*3e60*/  @!P0 IMAD.MOV.U32 R12, RZ, RZ, RZ ;  /* 0x000000ffff0c8224 */ /* 0x000fe400078e00ff */
[----:B------:R-:W-:Y:S01]  /*3e70*/  @P0 IMAD.MOV.U32 R12, RZ, RZ, RZ ;  /* 0x000000ffff0c0224 */ /* 0x000fe200078e00ff */
[----:B------:R-:W-:Y:S01]  /*3e80*/  @P0 MOV R13, R0 ;  /* 0x00000000000d0202 */ /* 0x000fe20000000f00 */
[----:B------:R-:W-:Y:S06]  /*3e90*/  BRA `(.L_x_61) ;  /* 0x0000000000147947 */ /* 0x000fec0003800000 */
.L_x_63:
[----:B------:R-:W-:Y:S01]  /*3ea0*/  LOP3.LUT R13, R7, 0x80000, RZ, 0xfc, !PT ;  /* 0x00080000070d7812 */ /* 0x000fe200078efcff */
[----:B------:R-:W-:Y:S01]  /*3eb0*/  IMAD.MOV.U32 R12, RZ, RZ, R6 ;  /* 0x000000ffff0c7224 */ /* 0x000fe200078e0006 */
[----:B------:R-:W-:Y:S06]  /*3ec0*/  BRA `(.L_x_61) ;  /* 0x0000000000087947 */ /* 0x000fec0003800000 */
.L_x_62:
[----:B------:R-:W-:Y:S01]  /*3ed0*/  LOP3.LUT R13, R9, 0x80000, RZ, 0xfc, !PT ;  /* 0x00080000090d7812 */ /* 0x000fe200078efcff */
[----:B------:R-:W-:-:S07]  /*3ee0*/  IMAD.MOV.U32 R12, RZ, RZ, R8 ;  /* 0x000000ffff0c7224 */ /* 0x000fce00078e0008 */
.L_x_61:
[----:B------:R-:W-:Y:S05]  /*3ef0*/  BSYNC.RECONVERGENT B1 ;  /* 0x0000000000017941 */ /* 0x000fea0003800200 */
.L_x_59:
[----:B------:R-:W-:-:S04]  /*3f00*/  HFMA2 R35, -RZ, RZ, 0, 0 ;  /* 0x00000000ff237431 */ /* 0x000fc800000001ff */
[----:B------:R-:W-:Y:S05]  /*3f10*/  RET.REL.NODEC R34 `(_Z18mosaic_cuda_doublePiS_PKiS1_S1_iiii) ;  /* 0xffffffc022387950 */ /* 0x000fea0003c3ffff */
        .type           $_Z18mosaic_cuda_doublePiS_PKiS1_S1_iiii$__internal_accurate_pow,@function
        .size           $_Z18mosaic_cuda_doublePiS_PKiS1_S1_iiii$__internal_accurate_pow,(.L_x_67 - $_Z18mosaic_cuda_doublePiS_PKiS1_S1_iiii$__internal_accurate_pow)
$_Z18mosaic_cuda_doublePiS_PKiS1_S1_iiii$__internal_accurate_pow:
[----:B------:R-:W-:Y:S01]  /*3f20*/  ISETP.GT.U32.AND P0, PT, R3, 0xfffff, PT ;  /* 0x000fffff0300780c */ /* 0x000fe20003f04070 */
[----:B------:R-:W-:Y:S01]  /*3f30*/  IMAD.MOV.U32 R14, RZ, RZ, R16 ;  /* 0x000000ffff0e7224 */ /* 0x000fe200078e0010 */
[----:B------:R-:W-:Y:S01]  /*3f40*/  MOV R17, R3 ;  /* 0x0000000300117202 */ /* 0x000fe20000000f00 */
[--C-:B------:R-:W-:Y:S01]  /*3f50*/  IMAD.MOV.U32 R15, RZ, RZ, R3.reuse ;  /* 0x000000ffff0f7224 */ /* 0x100fe200078e0003 */
[----:B------:R-:W-:Y:S01]  /*3f60*/  UMOV UR4, 0x7d2cafe2 ;  /* 0x7d2cafe200047882 */ /* 0x000fe20000000000 */
[----:B------:R-:W-:Y:S01]  /*3f70*/  IMAD.MOV.U32 R24, RZ, RZ, 0x41ad3b5a ;  /* 0x41ad3b5aff187424 */ /* 0x000fe200078e00ff */
[----:B------:R-:W-:Y:S01]  /*3f80*/  UMOV UR5, 0x3eb0f5ff ;  /* 0x3eb0f5ff00057882 */ /* 0x000fe20000000000 */
[----:B------:R-:W-:Y:S01]  /*3f90*/  IMAD.MOV.U32 R25, RZ, RZ, 0x3ed0f5d2 ;  /* 0x3ed0f5d2ff197424 */ /* 0x000fe200078e00ff */
[----:B------:R-:W-:Y:S01]  /*3fa0*/  SHF.R.U32.HI R3, RZ, 0x14, R3 ;  /* 0x00000014ff037819 */ /* 0x000fe20000011603 */
[----:B------:R-:W-:Y:S01]  /*3fb0*/  UMOV UR6, 0x3b39803f ;  /* 0x3b39803f00067882 */ /* 0x000fe20000000000 */
[----:B------:R-:W-:-:S03]  /*3fc0*/  UMOV UR7, 0x3c7abc9e ;  /* 0x3c7abc9e00077882 */ /* 0x000fc60000000000 */
[----:B------:R-:W-:-:S10]  /*3fd0*/  @!P0 DMUL R14, R14, 1.80143985094819840000e+16 ;  /* 0x435000000e0e8828 */ /* 0x000fd40000000000 */
[----:B------:R-:W-:Y:S01]  /*3fe0*/  @!P0 IMAD.MOV.U32 R17, RZ, RZ, R15 ;  /* 0x000000ffff118224 */ /* 0x000fe200078e000f */
[----:B------:R-:W-:Y:S01]  /*3ff0*/  @!P0 LEA.HI R3, R15, 0xffffffca, RZ, 0xc ;  /* 0xffffffca0f038811 */ /* 0x000fe200078f60ff */
[----:B------:R-:W-:-:S03]  /*4000*/  @!P0 IMAD.MOV.U32 R16, RZ, RZ, R14 ;  /* 0x000000ffff108224 */ /* 0x000fc600078e000e */
[----:B------:R-:W-:Y:S01]  /*4010*/  LOP3.LUT R17, R17, 0x800fffff, RZ, 0xc0, !PT ;  /* 0x800fffff11117812 */ /* 0x000fe200078ec0ff */
[----:B------:R-:W-:Y:S01]  /*4020*/  VIADD R14, R3, 0xfffffc01 ;  /* 0xfffffc01030e7836 */ /* 0x000fe20000000000 */
[----:B------:R-:W-:Y:S02]  /*4030*/  MOV R20, R16 ;  /* 0x0000001000147202 */ /* 0x000fe40000000f00 */
[----:B------:R-:W-:Y:S02]  /*4040*/  LOP3.LUT R21, R17, 0x3ff00000, RZ, 0xfc, !PT ;  /* 0x3ff0000011157812 */ /* 0x000fe400078efcff */
[----:B------:R-:W-:Y:S02]  /*4050*/  MOV R16, RZ ;  /* 0x000000ff00107202 */ /* 0x000fe40000000f00 */
[----:B------:R-:W-:-:S13]  /*4060*/  ISETP.GE.U32.AND P1, PT, R21, 0x3ff6a09f, PT ;  /* 0x3ff6a09f1500780c */ /* 0x000fda0003f26070 */
[----:B------:R-:W-:Y:S01]  /*4070*/  @P1 VIADD R17, R21, 0xfff00000 ;  /* 0xfff0000015111836 */ /* 0x000fe20000000000 */
[----:B------:R-:W-:-:S03]  /*4080*/  @P1 IADD3 R14, PT, PT, R3, -0x3fe, RZ ;  /* 0xfffffc02030e1810 */ /* 0x000fc60007ffe0ff */
[----:B------:R-:W-:-:S06]  /*4090*/  @P1 IMAD.MOV.U32 R21, RZ, RZ, R17 ;  /* 0x000000ffff151224 */ /* 0x000fcc00078e0011 */
[C---:B------:R-:W-:Y:S02]  /*40a0*/  DADD R34, R20.reuse, 1 ;  /* 0x3ff0000014227429 */ /* 0x040fe40000000000 */
[----:B------:R-:W-:-:S04]  /*40b0*/  DADD R20, R20, -1 ;  /* 0xbff0000014147429 */ /* 0x000fc80000000000 */
[----:B------:R-:W0:Y:S02]  /*40c0*/  MUFU.RCP64H R17, R35 ;  /* 0x0000002300117308 */ /* 0x000e240000001800 */
[----:B0-----:R-:W-:-:S08]  /*40d0*/  DFMA R26, -R34, R16, 1 ;  /* 0x3ff00000221a742b */ /* 0x001fd00000000110 */
[----:B------:R-:W-:-:S08]  /*40e0*/  DFMA R26, R26, R26, R26 ;  /* 0x0000001a1a1a722b */ /* 0x000fd0000000001a */
[----:B------:R-:W-:-:S08]  /*40f0*/  DFMA R26, R16, R26, R16 ;  /* 0x0000001a101a722b */ /* 0x000fd00000000010 */
[----:B------:R-:W-:-:S08]  /*4100*/  DMUL R16, R20, R26 ;  /* 0x0000001a14107228 */ /* 0x000fd00000000000 */
[----:B------:R-:W-:-:S08]  /*4110*/  DFMA R16, R20, R26, R16 ;  /* 0x0000001a1410722b */ /* 0x000fd00000000010 */
[----:B------:R-:W-:-:S08]  /*4120*/  DMUL R36, R16, R16 ;  /* 0x0000001010247228 */ /* 0x000fd00000000000 */
[----:B------:R-:W-:Y:S01]  /*4130*/  DFMA R24, R36, UR4, R24 ;  /* 0x0000000424187c2b */ /* 0x000fe20008000018 */
[----:B------:R-:W-:Y:S01]  /*4140*/  UMOV UR4, 0x75488a3f ;  /* 0x75488a3f00047882 */ /* 0x000fe20000000000 */
[----:B------:R-:W-:-:S06]  /*4150*/  UMOV UR5, 0x3ef3b20a ;  /* 0x3ef3b20a00057882 */ /* 0x000fcc0000000000 */
[----:B------:R-:W-:Y:S01]  /*4160*/  DFMA R34, R36, R24, UR4 ;  /* 0x0000000424227e2b */ /* 0x000fe20008000018 */
[----:B------:R-:W-:Y:S01]  /*4170*/  UMOV UR4, 0xe4faecd5 ;  /* 0xe4faecd500047882 */ /* 0x000fe20000000000 */
[----:B------:R-:W-:Y:S01]  /*4180*/  UMOV UR5, 0x3f1745cd ;  /* 0x3f1745cd00057882 */ /* 0x000fe20000000000 */
[----:B------:R-:W-:-:S05]  /*4190*/  DADD R24, R20, -R16 ;  /* 0x0000000014187229 */ /* 0x000fca0000000810 */
[----:B------:R-:W-:Y:S01]  /*41a0*/  DFMA R34, R36, R34, UR4 ;  /* 0x0000000424227e2b */ /* 0x000fe20008000022 */
[----:B------:R-:W-:Y:S01]  /*41b0*/  UMOV UR4, 0x258a578b ;  /* 0x258a578b00047882 */ /* 0x000fe20000000000 */
[----:B------:R-:W-:Y:S01]  /*41c0*/  UMOV UR5, 0x3f3c71c7 ;  /* 0x3f3c71c700057882 */ /* 0x000fe20000000000 */
[----:B------:R-:W-:-:S05]  /*41d0*/  DADD R24, R24, R24 ;  /* 0x0000000018187229 */ /* 0x000fca0000000018 */
[----:B------:R-:W-:Y:S01]  /*41e0*/  DFMA R34, R36, R34, UR4 ;  /* 0x0000000424227e2b */ /* 0x000fe20008000022 */
[----:B------:R-:W-:Y:S01]  /*41f0*/  UMOV UR4, 0x9242b910 ;  /* 0x9242b91000047882 */ /* 0x000fe20000000000 */
[----:B------:R-:W-:Y:S01]  /*4200*/  UMOV UR5, 0x3f624924 ;  /* 0x3f62492400057882 */ /* 0x000fe20000000000 */
[----:B------:R-:W-:-:S05]  /*4210*/  DFMA R24, R20, -R16, R24 ;  /* 0x800000101418722b */ /* 0x000fca0000000018 */
[----:B------:R-:W-:Y:S01]  /*4220*/  DFMA R34, R36, R34, UR4 ;  /* 0x0000000424227e2b */ /* 0x000fe20008000022 */
[----:B------:R-:W-:Y:S01]  /*4230*/  UMOV UR4, 0x99999dfb ;  /* 0x99999dfb00047882 */ /* 0x000fe20000000000 */
[----:B------:R-:W-:Y:S01]  /*4240*/  UMOV UR5, 0x3f899999 ;  /* 0x3f89999900057882 */ /* 0x000fe20000000000 */
[----:B------:R-:W-:Y:S02]  /*4250*/  DMUL R24, R26, R24 ;  /* 0x000000181a187228 */ /* 0x000fe40000000000 */
[----:B------:R-:W-:-:S03]  /*4260*/  DMUL R26, R16, R16 ;  /* 0x00000010101a7228 */ /* 0x000fc60000000000 */
[----:B------:R-:W-:Y:S01]  /*4270*/  DFMA R34, R36, R34, UR4 ;  /* 0x0000000424227e2b */ /* 0x000fe20008000022 */
[----:B------:R-:W-:Y:S01]  /*4280*/  UMOV UR4, 0x55555555 ;  /* 0x5555555500047882 */ /* 0x000fe20000000000 */
[----:B------:R-:W-:-:S06]  /*4290*/  UMOV UR5, 0x3fb55555 ;  /* 0x3fb5555500057882 */ /* 0x000fcc0000000000 */
[----:B------:R-:W-:-:S08]  /*42a0*/  DFMA R20, R36, R34, UR4 ;  /* 0x0000000424147e2b */ /* 0x000fd00008000022 */
[----:B------:R-:W-:Y:S01]  /*42b0*/  DADD R38, -R20, UR4 ;  /* 0x0000000414267e29 */ /* 0x000fe20008000100 */
[----:B------:R-:W-:Y:S01]  /*42c0*/  UMOV UR4, 0xb9e7b0 ;  /* 0x00b9e7b000047882 */ /* 0x000fe20000000000 */
[----:B------:R-:W-:-:S06]  /*42d0*/  UMOV UR5, 0x3c46a4cb ;  /* 0x3c46a4cb00057882 */ /* 0x000fcc0000000000 */
[----:B------:R-:W-:Y:S02]  /*42e0*/  DFMA R38, R36, R34, R38 ;  /* 0x000000222426722b */ /* 0x000fe40000000026 */
[----:B------:R-:W-:Y:S01]  /*42f0*/  DFMA R36, R16, R16, -R26 ;  /* 0x000000101024722b */ /* 0x000fe2000000081a */
[----:B------:R-:W-:Y:S01]  /*4300*/  IADD3 R35, PT, PT, R25, 0x100000, RZ ;  /* 0x0010000019237810 */ /* 0x000fe20007ffe0ff */
[----:B------:R-:W-:-:S04]  /*4310*/  IMAD.MOV.U32 R34, RZ, RZ, R24 ;  /* 0x000000ffff227224 */ /* 0x000fc800078e0018 */
[----:B------:R-:W-:Y:S01]  /*4320*/  DADD R38, R38, -UR4 ;  /* 0x8000000426267e29 */ /* 0x000fe20008000000 */
[----:B------:R-:W-:Y:S01]  /*4330*/  UMOV UR4, 0x80000000 ;  /* 0x8000000000047882 */ /* 0x000fe20000000000 */
[C---:B------:R-:W-:Y:S01]  /*4340*/  DFMA R34, R16.reuse, R34, R36 ;  /* 0x000000221022722b */ /* 0x040fe20000000024 */
[----:B------:R-:W-:Y:S01]  /*4350*/  UMOV UR5, 0x43300000 ;  /* 0x4330000000057882 */ /* 0x000fe20000000000 */
[----:B------:R-:W-:-:S08]  /*4360*/  DMUL R36, R16, R26 ;  /* 0x0000001a10247228 */ /* 0x000fd00000000000 */
[----:B------:R-:W-:-:S08]  /*4370*/  DFMA R40, R16, R26, -R36 ;  /* 0x0000001a1028722b */ /* 0x000fd00000000824 */
[----:B------:R-:W-:Y:S02]  /*4380*/  DFMA R40, R24, R26, R40 ;  /* 0x0000001a1828722b */ /* 0x000fe40000000028 */
[----:B------:R-:W-:-:S06]  /*4390*/  DADD R26, R20, R38 ;  /* 0x00000000141a7229 */ /* 0x000fcc0000000026 */
[----:B------:R-:W-:Y:S02]  /*43a0*/  DFMA R34, R16, R34, R40 ;  /* 0x000000221022722b */ /* 0x000fe40000000028 */
[----:B------:R-:W-:Y:S02]  /*43b0*/  DADD R40, R20, -R26 ;  /* 0x0000000014287229 */ /* 0x000fe4000000081a */
[----:B------:R-:W-:-:S06]  /*43c0*/  DMUL R20, R26, R36 ;  /* 0x000000241a147228 */ /* 0x000fcc0000000000 */
[----:B------:R-:W-:Y:S02]  /*43d0*/  DADD R40, R38, R40 ;  /* 0x0000000026287229 */ /* 0x000fe40000000028 */
[----:B------:R-:W-:-:S08]  /*43e0*/  DFMA R38, R26, R36, -R20 ;  /* 0x000000241a26722b */ /* 0x000fd00000000814 */
[----:B------:R-:W-:-:S08]  /*43f0*/  DFMA R34, R26, R34, R38 ;  /* 0x000000221a22722b */ /* 0x000fd00000000026 */
[----:B------:R-:W-:-:S08]  /*4400*/  DFMA R40, R40, R36, R34 ;  /* 0x000000242828722b */ /* 0x000fd00000000022 */
[----:B------:R-:W-:-:S08]  /*4410*/  DADD R34, R20, R40 ;  /* 0x0000000014227229 */ /* 0x000fd00000000028 */
[--C-:B------:R-:W-:Y:S02]  /*4420*/  DADD R26, R16, R34.reuse ;  /* 0x00000000101a7229 */ /* 0x100fe40000000022 */
[----:B------:R-:W-:-:S06]  /*4430*/  DADD R20, R20, -R34 ;  /* 0x0000000014147229 */ /* 0x000fcc0000000822 */
[----:B------:R-:W-:Y:S02]  /*4440*/  DADD R16, R16, -R26 ;  /* 0x0000000010107229 */ /* 0x000fe4000000081a */
[----:B------:R-:W-:-:S06]  /*4450*/  DADD R20, R40, R20 ;  /* 0x0000000028147229 */ /* 0x000fcc0000000014 */
[----:B------:R-:W-:-:S08]  /*4460*/  DADD R16, R34, R16 ;  /* 0x0000000022107229 */ /* 0x000fd00000000010 */
[----:B------:R-:W-:-:S08]  /*4470*/  DADD R16, R20, R16 ;  /* 0x0000000014107229 */ /* 0x000fd00000000010 */
[----:B------:R-:W-:Y:S01]  /*4480*/  DADD R24, R24, R16 ;  /* 0x0000000018187229 */ /* 0x000fe20000000010 */
[----:B------:R-:W-:Y:S01]  /*4490*/  LOP3.LUT R16, R14, 0x80000000, RZ, 0x3c, !PT ;  /* 0x800000000e107812 */ /* 0x000fe200078e3cff */
[----:B------:R-:W-:-:S06]  /*44a0*/  IMAD.MOV.U32 R17, RZ, RZ, 0x43300000 ;  /* 0x43300000ff117424 */ /* 0x000fcc00078e00ff */
[----:B------:R-:W-:Y:S02]  /*44b0*/  DADD R20, R26, R24 ;  /* 0x000000001a147229 */ /* 0x000fe40000000018 */
[----:B------:R-:W-:Y:S01]  /*44c0*/  DADD R16, R16, -UR4 ;  /* 0x8000000410107e29 */ /* 0x000fe20008000000 */
[----:B------:R-:W-:Y:S01]  /*44d0*/  UMOV UR4, 0xfefa39ef ;  /* 0xfefa39ef00047882 */ /* 0x000fe20000000000 */
[----:B------:R-:W-:-:S04]  /*44e0*/  UMOV UR5, 0x3fe62e42 ;  /* 0x3fe62e4200057882 */ /* 0x000fc80000000000 */
[--C-:B------:R-:W-:Y:S02]  /*44f0*/  DADD R34, R26, -R20.reuse ;  /* 0x000000001a227229 */ /* 0x100fe40000000814 */
[----:B------:R-:W-:-:S06]  /*4500*/  DFMA R14, R16, UR4, R20 ;  /* 0x00000004100e7c2b */ /* 0x000fcc0008000014 */
[----:B------:R-:W-:Y:S02]  /*4510*/  DADD R34, R24, R34 ;  /* 0x0000000018227229 */ /* 0x000fe40000000022 */
[----:B------:R-:W-:-:S08]  /*4520*/  DFMA R26, R16, -UR4, R14 ;  /* 0x80000004101a7c2b */ /* 0x000fd0000800000e */
[----:B------:R-:W-:-:S08]  /*4530*/  DADD R26, -R20, R26 ;  /* 0x00000000141a7229 */ /* 0x000fd0000000011a */
[----:B------:R-:W-:-:S08]  /*4540*/  DADD R20, R34, -R26 ;  /* 0x0000000022147229 */ /* 0x000fd0000000081a */
[----:B------:R-:W-:-:S08]  /*4550*/  DFMA R20, R16, UR6, R20 ;  /* 0x0000000610147c2b */ /* 0x000fd00008000014 */
[----:B------:R-:W-:-:S08]  /*4560*/  DADD R16, R14, R20 ;  /* 0x000000000e107229 */ /* 0x000fd00000000014 */
[----:B------:R-:W-:Y:S02]  /*4570*/  DADD R14, R14, -R16 ;  /* 0x000000000e0e7229 */ /* 0x000fe40000000810 */
[----:B------:R-:W-:-:S06]  /*4580*/  DMUL R34, R16, 2 ;  /* 0x4000000010227828 */ /* 0x000fcc0000000000 */
[----:B------:R-:W-:Y:S02]  /*4590*/  DADD R14, R20, R14 ;  /* 0x00000000140e7229 */ /* 0x000fe4000000000e */
[----:B------:R-:W-:-:S08]  /*45a0*/  DFMA R26, R16, 2, -R34 ;  /* 0x40000000101a782b */ /* 0x000fd00000000822 */
[----:B------:R-:W-:Y:S01]  /*45b0*/  DFMA R26, R14, 2, R26 ;  /* 0x400000000e1a782b */ /* 0x000fe2000000001a */
[----:B------:R-:W-:Y:S01]  /*45c0*/  MOV R14, 0x652b82fe ;  /* 0x652b82fe000e7802 */ /* 0x000fe20000000f00 */
[----:B------:R-:W-:-:S06]  /*45d0*/  IMAD.MOV.U32 R15, RZ, RZ, 0x3ff71547 ;  /* 0x3ff71547ff0f7424 */ /* 0x000fcc00078e00ff */
[----:B------:R-:W-:-:S08]  /*45e0*/  DADD R16, R34, R26 ;  /* 0x0000000022107229 */ /* 0x000fd0000000001a */
[----:B------:R-:W-:Y:S02]  /*45f0*/  DFMA R14, R16, R14, 6.75539944105574400000e+15 ;  /* 0x43380000100e742b */ /* 0x000fe4000000000e */
[----:B------:R-:W-:Y:S01]  /*4600*/  FSETP.GEU.AND P0, PT, |R17|, 4.1917929649353027344, PT ;  /* 0x4086232b1100780b */ /* 0x000fe20003f0e200 */
[----:B------:R-:W-:-:S05]  /*4610*/  DADD R34, R34, -R16 ;  /* 0x0000000022227229 */ /* 0x000fca0000000810 */
[----:B------:R-:W-:-:S03]  /*4620*/  DADD R20, R14, -6.75539944105574400000e+15 ;  /* 0xc33800000e147429 */ /* 0x000fc60000000000 */
[----:B------:R-:W-:-:S05]  /*4630*/  DADD R26, R26, R34 ;  /* 0x000000001a1a7229 */ /* 0x000fca0000000022 */
[----:B------:R-:W-:Y:S01]  /*4640*/  DFMA R24, R20, -UR4, R16 ;  /* 0x8000000414187c2b */ /* 0x000fe20008000010 */
[----:B------:R-:W-:Y:S01]  /*4650*/  UMOV UR4, 0x3b39803f ;  /* 0x3b39803f00047882 */ /* 0x000fe20000000000 */
[----:B------:R-:W-:-:S06]  /*4660*/  UMOV UR5, 0x3c7abc9e ;  /* 0x3c7abc9e00057882 */ /* 0x000fcc0000000000 */
[----:B------:R-:W-:Y:S01]  /*4670*/  DFMA R24, R20, -UR4, R24 ;  /* 0x8000000414187c2b */ /* 0x000fe20008000018 */
[----:B------:R-:W-:Y:S01]  /*4680*/  UMOV UR4, 0x69ce2bdf ;  /* 0x69ce2bdf00047882 */ /* 0x000fe20000000000 */
[----:B------:R-:W-:Y:S01]  /*4690*/  MOV R20, 0xfca213ea ;  /* 0xfca213ea00147802 */ /* 0x000fe20000000f00 */
[----:B------:R-:W-:Y:S01]  /*46a0*/  IMAD.MOV.U32 R21, RZ, RZ, 0x3e928af3 ;  /* 0x3e928af3ff157424 */ /* 0x000fe200078e00ff */
[----:B------:R-:W-:-:S05]  /*46b0*/  UMOV UR5, 0x3e5ade15 ;  /* 0x3e5ade1500057882 */ /* 0x000fca0000000000 */
[----:B------:R-:W-:Y:S01]  /*46c0*/  DFMA R20, R24, UR4, R20 ;  /* 0x0000000418147c2b */ /* 0x000fe20008000014 */
[----:B------:R-:W-:Y:S01]  /*46d0*/  UMOV UR4, 0x62401315 ;  /* 0x6240131500047882 */ /* 0x000fe20000000000 */
[----:B------:R-:W-:-:S06]  /*46e0*/  UMOV UR5, 0x3ec71dee ;  /* 0x3ec71dee00057882 */ /* 0x000fcc0000000000 */
[----:B------:R-:W-:Y:S01]  /*46f0*/  DFMA R20, R24, R20, UR4 ;  /* 0x0000000418147e2b */ /* 0x000fe20008000014 */
        /* <DEDUP_REMOVED lines=20> */
[----:B------:R-:W-:-:S08]  /*4840*/  DFMA R20, R24, R20, UR4 ;  /* 0x0000000418147e2b */ /* 0x000fd00008000014 */
[----:B------:R-:W-:-:S08]  /*4850*/  DFMA R20, R24, R20, 1 ;  /* 0x3ff000001814742b */ /* 0x000fd00000000014 */
[----:B------:R-:W-:-:S10]  /*4860*/  DFMA R20, R24, R20, 1 ;  /* 0x3ff000001814742b */ /* 0x000fd40000000014 */
[----:B------:R-:W-:Y:S01]  /*4870*/  LEA R25, R14, R21, 0x14 ;  /* 0x000000150e197211 */ /* 0x000fe200078ea0ff */
[----:B------:R-:W-:Y:S01]  /*4880*/  IMAD.MOV.U32 R24, RZ, RZ, R20 ;  /* 0x000000ffff187224 */ /* 0x000fe200078e0014 */
[----:B------:R-:W-:Y:S06]  /*4890*/  @!P0 BRA `(.L_x_64) ;  /* 0x0000000000308947 */ /* 0x000fec0003800000 */
[----:B------:R-:W-:Y:S01]  /*48a0*/  FSETP.GEU.AND P1, PT, |R17|, 4.2275390625, PT ;  /* 0x408748001100780b */ /* 0x000fe20003f2e200 */
[C---:B------:R-:W-:Y:S02]  /*48b0*/  DADD R24, R16.reuse, +INF ;  /* 0x7ff0000010187429 */ /* 0x040fe40000000000 */
[----:B------:R-:W-:-:S08]  /*48c0*/  DSETP.GEU.AND P0, PT, R16, RZ, PT ;  /* 0x000000ff1000722a */ /* 0x000fd00003f0e000 */
[----:B------:R-:W-:Y:S02]  /*48d0*/  FSEL R24, R24, RZ, P0 ;  /* 0x000000ff18187208 */ /* 0x000fe40000000000 */
[----:B------:R-:W-:Y:S02]  /*48e0*/  @!P1 LEA.HI R3, R14, R14, RZ, 0x1 ;  /* 0x0000000e0e039211 */ /* 0x000fe400078f08ff */
[----:B------:R-:W-:Y:S02]  /*48f0*/  FSEL R25, R25, RZ, P0 ;  /* 0x000000ff19197208 */ /* 0x000fe40000000000 */
[----:B------:R-:W-:-:S04]  /*4900*/  @!P1 SHF.R.S32.HI R3, RZ, 0x1, R3 ;  /* 0x00000001ff039819 */ /* 0x000fc80000011403 */
[----:B------:R-:W-:Y:S01]  /*4910*/  @!P1 IADD3 R14, PT, PT, R14, -R3, RZ ;  /* 0x800000030e0e9210 */ /* 0x000fe20007ffe0ff */
[----:B------:R-:W-:-:S03]  /*4920*/  @!P1 IMAD R21, R3, 0x100000, R21 ;  /* 0x0010000003159824 */ /* 0x000fc600078e0215 */
[----:B------:R-:W-:Y:S02]  /*4930*/  @!P1 LEA R15, R14, 0x3ff00000, 0x14 ;  /* 0x3ff000000e0f9811 */ /* 0x000fe400078ea0ff */
[----:B------:R-:W-:-:S06]  /*4940*/  @!P1 MOV R14, RZ ;  /* 0x000000ff000e9202 */ /* 0x000fcc0000000f00 */
[----:B------:R-:W-:-:S11]  /*4950*/  @!P1 DMUL R24, R20, R14 ;  /* 0x0000000e14189228 */ /* 0x000fd60000000000 */
.L_x_64:
[----:B------:R-:W-:Y:S01]  /*4960*/  DFMA R26, R26, R24, R24 ;  /* 0x000000181a1a722b */ /* 0x000fe20000000018 */
[----:B------:R-:W-:Y:S01]  /*4970*/  IMAD.MOV.U32 R14, RZ, RZ, R44 ;  /* 0x000000ffff0e7224 */ /* 0x000fe200078e002c */
[----:B------:R-:W-:Y:S01]  /*4980*/  DSETP.NEU.AND P0, PT, |R24|, +INF , PT ;  /* 0x7ff000001800742a */ /* 0x000fe20003f0d200 */
[----:B------:R-:W-:-:S07]  /*4990*/  MOV R15, 0x0 ;  /* 0x00000000000f7802 */ /* 0x000fce0000000f00 */
[----:B------:R-:W-:Y:S02]  /*49a0*/  FSEL R3, R24, R26, !P0 ;  /* 0x0000001a18037208 */ /* 0x000fe40004000000 */
[----:B------:R-:W-:Y:S01]  /*49b0*/  FSEL R24, R25, R27, !P0 ;  /* 0x0000001b19187208 */ /* 0x000fe20004000000 */
[----:B------:R-:W-:Y:S06]  /*49c0*/  RET.REL.NODEC R14 `(_Z18mosaic_cuda_doublePiS_PKiS1_S1_iiii) ;  /* 0xffffffb40e8c7950 */ /* 0x000fec0003c3ffff */
.L_x_65:
[----:B------:R-:W-:-:S00]  /*49d0*/  BRA `(.L_x_65) ;  /* 0xfffffffc00fc7947 */ /* 0x000fc0000383ffff */
[----:B------:R-:W-:-:S00]  /*49e0*/  NOP ;  /* 0x0000000000007918 */ /* 0x000fc00000000000 */
        /* <DEDUP_REMOVED lines=9> */
.L_x_67:


//--------------------- .nv.global.init           --------------------------
	.section	.nv.global.init,"aw",@progbits
.nv.global.init:
	.type		$str$1,@object
	.size		$str$1,($str - $str$1)
$str$1:
        /*0000*/ 	.byte	0x53, 0x55, 0x4d, 0x3a, 0x20, 0x25, 0x64, 0x20, 0x0a, 0x00
	.type		$str,@object
	.size		$str,($str$2 - $str)
$str:
        /*000a*/ 	.byte	0x49, 0x4d, 0x41, 0x47, 0x45, 0x20, 0x56, 0x41, 0x4c, 0x55, 0x45, 0x3a, 0x20, 0x25, 0x64, 0x20
        /*001a*/ 	.byte	0x3b, 0x20, 0x53, 0x55, 0x4d, 0x3a, 0x20, 0x25, 0x64, 0x0a, 0x00
	.type		$str$2,@object
	.size		$str$2,(.L_2 - $str$2)
$str$2:
        /*0025*/ 	.byte	0x54, 0x75, 0x70, 0x6c, 0x65, 0x20, 0x6f, 0x66, 0x20, 0x61, 0x76, 0x65, 0x72, 0x61, 0x67, 0x65
        /*0035*/ 	.byte	0x73, 0x3a, 0x20, 0x25, 0x64, 0x2c, 0x20, 0x25, 0x64, 0x2c, 0x20, 0x25, 0x64, 0x20, 0x0a, 0x00
.L_2:


//--------------------- .nv.shared.reserved.0     --------------------------
	.section	.nv.shared.reserved.0,"aw",@nobits
	.weak		__nv_reservedSMEM_offset_0_alias
	.size		__nv_reservedSMEM_offset_0_alias, 0, 64
	.other		__nv_reservedSMEM_offset_0_alias,@"STO_CUDA_RESERVED_SHARED STV_DEFAULT"
__nv_reservedSMEM_offset_0_alias:
	.zero		0
	.zero		64


//--------------------- .nv.constant0._Z18mosaic_cuda_doublePiS_PKiS1_S1_iiii --------------------------
	.section	.nv.constant0._Z18mosaic_cuda_doublePiS_PKiS1_S1_iiii,"a",@progbits
	.sectionflags	@""
	.align	4
.nv.constant0._Z18mosaic_cuda_doublePiS_PKiS1_S1_iiii:
	.zero		952


//--------------------- SYMBOLS --------------------------

	.type		.nv.reservedSmem.offset0,@object
	.size		.nv.reservedSmem.offset0,0x4
	.type		vprintf,@function
